	.target	sm_100a

	.elftype	@"ET_EXEC"


//--------------------- .note.nv.tkinfo           --------------------------
	.section	.note.nv.tkinfo,"",@"SHT_NOTE"
	.sectionflags	@"SHF_NOTE_NV_TKINFO"
	.tkinfo
        /*0018*/ 	.word	0x00000002
        /*0030*/ 	.string	""
        /*0030*/ 	.string	"ptxas"
        /*0030*/ 	.string	"Cuda compilation tools, release 13.0, V13.0.88"
        /*0030*/ 	.string	"Build cuda_13.0.r13.0/compiler.36424714_0"
        /*0030*/ 	.string	"-arch sm_100a -m 64 "



//--------------------- .note.nv.cuinfo           --------------------------
	.section	.note.nv.cuinfo,"",@"SHT_NOTE"
	.sectionflags	@"SHF_NOTE_NV_CUINFO"
        /*0018*/ 	.short	0x0002
        /*001a*/ 	.short	0x0064
        /*001c*/ 	.short	0x0082
	.zero		2


//--------------------- .nv.info                  --------------------------
	.section	.nv.info,"",@"SHT_CUDA_INFO"
	.align	4


	//----- nvinfo : EIATTR_REGCOUNT
	.align		4
        /*0000*/ 	.byte	0x04, 0x2f
        /*0002*/ 	.short	(.L_19 - .L_18)
	.align		4
.L_18:
        /*0004*/ 	.word	index@(_ZN7cutlass13device_kernelINS_4gemm6kernel13GemmUniversalIN4cute5tupleIJiiiiEEENS1_10collective13CollectiveMmaINS1_35MainloopSm100TmaUmmaWarpSpecializedILi16ELi2ELi4ENS5_IJNS4_1CILi4EEENSA_ILi1EEESC_EEEEENS5_IJNSA_ILi256EEENSA_ILi128EEENSA_ILi32EEEEEENS_10bfloat16_tENS5_IJlSC_lEEESJ_SK_NS4_8TiledMMAINS4_8MMA_AtomIJNS4_26SM100_MMA_F16BF16_2x1SM_SSISJ_SJ_fLi256ELi128ELNS4_4UMMA5MajorE0ELSP_0ELNSO_7ScaleInE0ELSQ_0EEEEEENS4_6LayoutINS5_IJSC_SC_SC_EEENS5_IJNSA_ILi0EEESV_SV_EEEEENS5_IJNS4_10UnderscoreESY_SY_EEEEENS4_18SM100_TMA_2SM_LOADENS4_14ComposedLayoutINS4_7SwizzleILi2ELi4ELi3EEENS4_18smem_ptr_flag_bitsILi16EEENST_INS5_IJNSA_ILi8EEESH_EEENS5_IJSH_SC_EEEEEEEvNS4_8identityENS4_28SM100_TMA_2SM_LOAD_MULTICASTES1B_vS1C_EENS_8epilogue10collective18CollectiveEpilogueINS1F_23Sm100TmaWarpSpecializedILi4ELi2ELi32ELb1ELb0EEEJNS5_IJSG_SG_SH_EEENS5_IJNST_ISG_SC_EENST_ISH_SC_EEEEESJ_SK_SJ_SK_NS1F_6fusion15FusionCallbacksIS1J_NS1O_17LinearCombinationISJ_fSJ_fLNS_15FloatRoundStyleE2EEES1K_S1N_JEEENS4_5SM1004TMEM4LOAD26SM100_TMEM_LOAD_32dp32b32xENS4_13SM90_TMA_LOADES1B_NS4_39AutoVectorizingCopyWithAssumedAlignmentILi128EEENS4_14SM90_TMA_STOREES1B_S20_S20_EEEvvEEEEvNT_6ParamsE)
        /*0008*/ 	.word	0x00000076


	//----- nvinfo : EIATTR_FRAME_SIZE
	.align		4
.L_19:
        /*000c*/ 	.byte	0x04, 0x11
        /*000e*/ 	.short	(.L_21 - .L_20)
	.align		4
.L_20:
        /*0010*/ 	.word	index@($__internal_2_$__cuda_sm10x_tcgen05_guardrail_trap_unallocated_columns_being_dealloced)
        /*0014*/ 	.word	0x00000000


	//----- nvinfo : EIATTR_FRAME_SIZE
	.align		4
.L_21:
        /*0018*/ 	.byte	0x04, 0x11
        /*001a*/ 	.short	(.L_23 - .L_22)
	.align		4
.L_22:
        /*001c*/ 	.word	index@($__internal_1_$__cuda_sm10x_tcgen05_guardrail_trap_phase_invalid_during_alloc)
        /*0020*/ 	.word	0x00000000


	//----- nvinfo : EIATTR_FRAME_SIZE
	.align		4
.L_23:
        /*0024*/ 	.byte	0x04, 0x11
        /*0026*/ 	.short	(.L_25 - .L_24)
	.align		4
.L_24:
        /*0028*/ 	.word	index@($__internal_0_$__cuda_sm10x_tcgen05_guardrail_trap_col_being_dealloced_not_returned_by_alloc)
        /*002c*/ 	.word	0x00000000


	//----- nvinfo : EIATTR_FRAME_SIZE
	.align		4
.L_25:
        /*0030*/ 	.byte	0x04, 0x11
        /*0032*/ 	.short	(.L_27 - .L_26)
	.align		4
.L_26:
        /*0034*/ 	.word	index@(_ZN7cutlass13device_kernelINS_4gemm6kernel13GemmUniversalIN4cute5tupleIJiiiiEEENS1_10collective13CollectiveMmaINS1_35MainloopSm100TmaUmmaWarpSpecializedILi16ELi2ELi4ENS5_IJNS4_1CILi4EEENSA_ILi1EEESC_EEEEENS5_IJNSA_ILi256EEENSA_ILi128EEENSA_ILi32EEEEEENS_10bfloat16_tENS5_IJlSC_lEEESJ_SK_NS4_8TiledMMAINS4_8MMA_AtomIJNS4_26SM100_MMA_F16BF16_2x1SM_SSISJ_SJ_fLi256ELi128ELNS4_4UMMA5MajorE0ELSP_0ELNSO_7ScaleInE0ELSQ_0EEEEEENS4_6LayoutINS5_IJSC_SC_SC_EEENS5_IJNSA_ILi0EEESV_SV_EEEEENS5_IJNS4_10UnderscoreESY_SY_EEEEENS4_18SM100_TMA_2SM_LOADENS4_14ComposedLayoutINS4_7SwizzleILi2ELi4ELi3EEENS4_18smem_ptr_flag_bitsILi16EEENST_INS5_IJNSA_ILi8EEESH_EEENS5_IJSH_SC_EEEEEEEvNS4_8identityENS4_28SM100_TMA_2SM_LOAD_MULTICASTES1B_vS1C_EENS_8epilogue10collective18CollectiveEpilogueINS1F_23Sm100TmaWarpSpecializedILi4ELi2ELi32ELb1ELb0EEEJNS5_IJSG_SG_SH_EEENS5_IJNST_ISG_SC_EENST_ISH_SC_EEEEESJ_SK_SJ_SK_NS1F_6fusion15FusionCallbacksIS1J_NS1O_17LinearCombinationISJ_fSJ_fLNS_15FloatRoundStyleE2EEES1K_S1N_JEEENS4_5SM1004TMEM4LOAD26SM100_TMEM_LOAD_32dp32b32xENS4_13SM90_TMA_LOADES1B_NS4_39AutoVectorizingCopyWithAssumedAlignmentILi128EEENS4_14SM90_TMA_STOREES1B_S20_S20_EEEvvEEEEvNT_6ParamsE)
        /*0038*/ 	.word	0x00000000


	//----- nvinfo : EIATTR_MIN_STACK_SIZE
	.align		4
.L_27:
        /*003c*/ 	.byte	0x04, 0x12
        /*003e*/ 	.short	(.L_29 - .L_28)
	.align		4
.L_28:
        /*0040*/ 	.word	index@(_ZN7cutlass13device_kernelINS_4gemm6kernel13GemmUniversalIN4cute5tupleIJiiiiEEENS1_10collective13CollectiveMmaINS1_35MainloopSm100TmaUmmaWarpSpecializedILi16ELi2ELi4ENS5_IJNS4_1CILi4EEENSA_ILi1EEESC_EEEEENS5_IJNSA_ILi256EEENSA_ILi128EEENSA_ILi32EEEEEENS_10bfloat16_tENS5_IJlSC_lEEESJ_SK_NS4_8TiledMMAINS4_8MMA_AtomIJNS4_26SM100_MMA_F16BF16_2x1SM_SSISJ_SJ_fLi256ELi128ELNS4_4UMMA5MajorE0ELSP_0ELNSO_7ScaleInE0ELSQ_0EEEEEENS4_6LayoutINS5_IJSC_SC_SC_EEENS5_IJNSA_ILi0EEESV_SV_EEEEENS5_IJNS4_10UnderscoreESY_SY_EEEEENS4_18SM100_TMA_2SM_LOADENS4_14ComposedLayoutINS4_7SwizzleILi2ELi4ELi3EEENS4_18smem_ptr_flag_bitsILi16EEENST_INS5_IJNSA_ILi8EEESH_EEENS5_IJSH_SC_EEEEEEEvNS4_8identityENS4_28SM100_TMA_2SM_LOAD_MULTICASTES1B_vS1C_EENS_8epilogue10collective18CollectiveEpilogueINS1F_23Sm100TmaWarpSpecializedILi4ELi2ELi32ELb1ELb0EEEJNS5_IJSG_SG_SH_EEENS5_IJNST_ISG_SC_EENST_ISH_SC_EEEEESJ_SK_SJ_SK_NS1F_6fusion15FusionCallbacksIS1J_NS1O_17LinearCombinationISJ_fSJ_fLNS_15FloatRoundStyleE2EEES1K_S1N_JEEENS4_5SM1004TMEM4LOAD26SM100_TMEM_LOAD_32dp32b32xENS4_13SM90_TMA_LOADES1B_NS4_39AutoVectorizingCopyWithAssumedAlignmentILi128EEENS4_14SM90_TMA_STOREES1B_S20_S20_EEEvvEEEEvNT_6ParamsE)
        /*0044*/ 	.word	0x00000000
.L_29:


//--------------------- .nv.compat                --------------------------
	.section	.nv.compat,"",@"SHT_CUDA_COMPAT_INFO"
	.align	4
        /*0000*/ 	.byte	0x02, 0x09, 0x01, 0x00, 0x02, 0x02, 0x02, 0x00, 0x02, 0x05, 0x05, 0x00, 0x03, 0x07, 0x01, 0x01
        /*0010*/ 	.byte	0x02, 0x03, 0x01, 0x00, 0x02, 0x06, 0x01, 0x00, 0x04, 0x0b, 0x08, 0x00, 0x09, 0x00, 0x00, 0x00
        /*0020*/ 	.byte	0x00, 0x00, 0x00, 0x00


//--------------------- .nv.info._ZN7cutlass13device_kernelINS_4gemm6kernel13GemmUniversalIN4cute5tupleIJiiiiEEENS1_10collective13CollectiveMmaINS1_35MainloopSm100TmaUmmaWarpSpecializedILi16ELi2ELi4ENS5_IJNS4_1CILi4EEENSA_ILi1EEESC_EEEEENS5_IJNSA_ILi256EEENSA_ILi128EEENSA_ILi32EEEEEENS_10bfloat16_tENS5_IJlSC_lEEESJ_SK_NS4_8TiledMMAINS4_8MMA_AtomIJNS4_26SM100_MMA_F16BF16_2x1SM_SSISJ_SJ_fLi256ELi128ELNS4_4UMMA5MajorE0ELSP_0ELNSO_7ScaleInE0ELSQ_0EEEEEENS4_6LayoutINS5_IJSC_SC_SC_EEENS5_IJNSA_ILi0EEESV_SV_EEEEENS5_IJNS4_10UnderscoreESY_SY_EEEEENS4_18SM100_TMA_2SM_LOADENS4_14ComposedLayoutINS4_7SwizzleILi2ELi4ELi3EEENS4_18smem_ptr_flag_bitsILi16EEENST_INS5_IJNSA_ILi8EEESH_EEENS5_IJSH_SC_EEEEEEEvNS4_8identityENS4_28SM100_TMA_2SM_LOAD_MULTICASTES1B_vS1C_EENS_8epilogue10collective18CollectiveEpilogueINS1F_23Sm100TmaWarpSpecializedILi4ELi2ELi32ELb1ELb0EEEJNS5_IJSG_SG_SH_EEENS5_IJNST_ISG_SC_EENST_ISH_SC_EEEEESJ_SK_SJ_SK_NS1F_6fusion15FusionCallbacksIS1J_NS1O_17LinearCombinationISJ_fSJ_fLNS_15FloatRoundStyleE2EEES1K_S1N_JEEENS4_5SM1004TMEM4LOAD26SM100_TMEM_LOAD_32dp32b32xENS4_13SM90_TMA_LOADES1B_NS4_39AutoVectorizingCopyWithAssumedAlignmentILi128EEENS4_14SM90_TMA_STOREES1B_S20_S20_EEEvvEEEEvNT_6ParamsE --------------------------
	.section	.nv.info._ZN7cutlass13device_kernelINS_4gemm6kernel13GemmUniversalIN4cute5tupleIJiiiiEEENS1_10collective13CollectiveMmaINS1_35MainloopSm100TmaUmmaWarpSpecializedILi16ELi2ELi4ENS5_IJNS4_1CILi4EEENSA_ILi1EEESC_EEEEENS5_IJNSA_ILi256EEENSA_ILi128EEENSA_ILi32EEEEEENS_10bfloat16_tENS5_IJlSC_lEEESJ_SK_NS4_8TiledMMAINS4_8MMA_AtomIJNS4_26SM100_MMA_F16BF16_2x1SM_SSISJ_SJ_fLi256ELi128ELNS4_4UMMA5MajorE0ELSP_0ELNSO_7ScaleInE0ELSQ_0EEEEEENS4_6LayoutINS5_IJSC_SC_SC_EEENS5_IJNSA_ILi0EEESV_SV_EEEEENS5_IJNS4_10UnderscoreESY_SY_EEEEENS4_18SM100_TMA_2SM_LOADENS4_14ComposedLayoutINS4_7SwizzleILi2ELi4ELi3EEENS4_18smem_ptr_flag_bitsILi16EEENST_INS5_IJNSA_ILi8EEESH_EEENS5_IJSH_SC_EEEEEEEvNS4_8identityENS4_28SM100_TMA_2SM_LOAD_MULTICASTES1B_vS1C_EENS_8epilogue10collective18CollectiveEpilogueINS1F_23Sm100TmaWarpSpecializedILi4ELi2ELi32ELb1ELb0EEEJNS5_IJSG_SG_SH_EEENS5_IJNST_ISG_SC_EENST_ISH_SC_EEEEESJ_SK_SJ_SK_NS1F_6fusion15FusionCallbacksIS1J_NS1O_17LinearCombinationISJ_fSJ_fLNS_15FloatRoundStyleE2EEES1K_S1N_JEEENS4_5SM1004TMEM4LOAD26SM100_TMEM_LOAD_32dp32b32xENS4_13SM90_TMA_LOADES1B_NS4_39AutoVectorizingCopyWithAssumedAlignmentILi128EEENS4_14SM90_TMA_STOREES1B_S20_S20_EEEvvEEEEvNT_6ParamsE,"",@"SHT_CUDA_INFO"
	.sectionflags	@""
	.align	4


	//----- nvinfo : EIATTR_CUDA_API_VERSION
	.align		4
        /*0000*/ 	.byte	0x04, 0x37
        /*0002*/ 	.short	(.L_31 - .L_30)
.L_30:
        /*0004*/ 	.word	0x00000082


	//----- nvinfo : EIATTR_KPARAM_INFO
	.align		4
.L_31:
        /*0008*/ 	.byte	0x04, 0x17
        /*000a*/ 	.short	(.L_33 - .L_32)
.L_32:
        /*000c*/ 	.word	0x00000000
        /*0010*/ 	.short	0x0000
        /*0012*/ 	.short	0x0000
        /*0014*/ 	.byte	0x00, 0xf0, 0x01, 0x20


	//----- nvinfo : EIATTR_AT_ENTRY_FRAGMENTS
	.align		4
.L_33:
        /*0018*/ 	.byte	0x04, 0x4f
        /*001a*/ 	.short	(.L_35 - .L_34)


	//   ....[0]....
.L_34:
        /*001c*/ 	.word	0x00000007


	//----- nvinfo : EIATTR_RESERVED_SMEM_USED
	.align		4
.L_35:
        /*0020*/ 	.byte	0x01, 0x41
	.zero		2


	//----- nvinfo : EIATTR_SPARSE_MMA_MASK
	.align		4
        /*0024*/ 	.byte	0x03, 0x50
        /*0026*/ 	.short	0x0000


	//----- nvinfo : EIATTR_TCGEN05_2CTA_USED
	.align		4
        /*0028*/ 	.byte	0x01, 0x52
	.zero		2


	//----- nvinfo : EIATTR_MAXREG_COUNT
	.align		4
        /*002c*/ 	.byte	0x03, 0x1b
        /*002e*/ 	.short	0x00ff


	//----- nvinfo : EIATTR_NUM_BARRIERS
	.align		4
        /*0030*/ 	.byte	0x02, 0x4c
        /*0032*/ 	.byte	0x07
	.zero		1


	//----- nvinfo : EIATTR_EXTERNS
	.align		4
        /*0034*/ 	.byte	0x04, 0x0f
        /*0036*/ 	.short	(.L_37 - .L_36)


	//   ....[0]....
	.align		4
.L_36:
        /*0038*/ 	.word	index@(__assertfail)


	//----- nvinfo : EIATTR_MERCURY_ISA_VERSION
	.align		4
.L_37:
        /*003c*/ 	.byte	0x03, 0x5f
        /*003e*/ 	.short	0x0101


	//----- nvinfo : EIATTR_INT_WARP_WIDE_INSTR_OFFSETS
	.align		4
        /*0040*/ 	.byte	0x04, 0x31
        /*0042*/ 	.short	(.L_39 - .L_38)


	//   ....[0]....
.L_38:
        /*0044*/ 	.word	0x00000f90


	//   ....[1]....
        /*0048*/ 	.word	0x00001040


	//   ....[2]....
        /*004c*/ 	.word	0x00004b20


	//   ....[3]....
        /*0050*/ 	.word	0x00004b40


	//   ....[4]....
        /*0054*/ 	.word	0x00004b70


	//   ....[5]....
        /*0058*/ 	.word	0x00005770


	//   ....[6]....
        /*005c*/ 	.word	0x000057d0


	//   ....[7]....
        /*0060*/ 	.word	0x000058b0


	//   ....[8]....
        /*0064*/ 	.word	0x00005930


	//   ....[9]....
        /*0068*/ 	.word	0x00005a20


	//   ....[10]....
        /*006c*/ 	.word	0x00005ab0


	//   ....[11]....
        /*0070*/ 	.word	0x00005ba0


	//   ....[12]....
        /*0074*/ 	.word	0x00005c50


	//----- nvinfo : EIATTR_COOP_GROUP_MASK_REGIDS
	.align		4
.L_39:
        /*0078*/ 	.byte	0x04, 0x29
        /*007a*/ 	.short	(.L_41 - .L_40)


	//   ....[0]....
.L_40:
        /*007c*/ 	.word	0xffffffff


	//   ....[1]....
        /*0080*/ 	.word	0xffffffff


	//   ....[2]....
        /*0084*/ 	.word	0xffffffff


	//   ....[3]....
        /*0088*/ 	.word	0xffffffff


	//   ....[4]....
        /*008c*/ 	.word	0xffffffff


	//   ....[5]....
        /*0090*/ 	.word	0xffffffff


	//   ....[6]....
        /*0094*/ 	.word	0xffffffff


	//   ....[7]....
        /*0098*/ 	.word	0xffffffff


	//   ....[8]....
        /*009c*/ 	.word	0xffffffff


	//   ....[9]....
        /*00a0*/ 	.word	0xffffffff


	//   ....[10]....
        /*00a4*/ 	.word	0xffffffff


	//   ....[11]....
        /*00a8*/ 	.word	0xffffffff


	//   ....[12]....
        /*00ac*/ 	.word	0xffffffff


	//   ....[13]....
        /*00b0*/ 	.word	0xffffffff


	//----- nvinfo : EIATTR_COOP_GROUP_INSTR_OFFSETS
	.align		4
.L_41:
        /*00b4*/ 	.byte	0x04, 0x28
        /*00b6*/ 	.short	(.L_43 - .L_42)


	//   ....[0]....
.L_42:
        /*00b8*/ 	.word	0x000000b0


	//   ....[1]....
        /*00bc*/ 	.word	0x00000520


	//   ....[2]....
        /*00c0*/ 	.word	0x000008a0


	//   ....[3]....
        /*00c4*/ 	.word	0x00000a40


	//   ....[4]....
        /*00c8*/ 	.word	0x00000b40


	//   ....[5]....
        /*00cc*/ 	.word	0x00000cb0


	//   ....[6]....
        /*00d0*/ 	.word	0x00000e50


	//   ....[7]....
        /*00d4*/ 	.word	0x000010b0


	//   ....[8]....
        /*00d8*/ 	.word	0x00002430


	//   ....[9]....
        /*00dc*/ 	.word	0x000039e0


	//   ....[10]....
        /*00e0*/ 	.word	0x00003eb0


	//   ....[11]....
        /*00e4*/ 	.word	0x00003ee0


	//   ....[12]....
        /*00e8*/ 	.word	0x00004a20


	//   ....[13]....
        /*00ec*/ 	.word	0x00004c30


	//----- nvinfo : EIATTR_VRC_CTA_INIT_COUNT
	.align		4
.L_43:
        /*00f0*/ 	.byte	0x02, 0x4a
        /*00f2*/ 	.byte	0x80
	.zero		1


	//----- nvinfo : EIATTR_SYSCALL_OFFSETS
	.align		4
        /*00f4*/ 	.byte	0x04, 0x46
        /*00f6*/ 	.short	(.L_45 - .L_44)


	//   ....[0]....
.L_44:
        /*00f8*/ 	.word	0x000068b0


	//   ....[1]....
        /*00fc*/ 	.word	0x000069a0


	//   ....[2]....
        /*0100*/ 	.word	0x00007140


	//   ....[3]....
        /*0104*/ 	.word	0x00007dc0


	//   ....[4]....
        /*0108*/ 	.word	0x00008a20


	//   ....[5]....
        /*010c*/ 	.word	0x00009670


	//----- nvinfo : EIATTR_MBARRIER_INSTR_OFFSETS
	.align		4
.L_45:
        /*0110*/ 	.byte	0x04, 0x39
        /*0112*/ 	.short	(.L_47 - .L_46)


	//   ....[0]....
.L_46:
        /*0114*/ 	.word	0x00000680
        /*0118*/ 	.word	0x000000ff
        /*011c*/ 	.word	0x00000000
        /*0120*/ 	.short	0x0100
        /*0122*/ 	.byte	0x04
	.zero		1


	//   ....[1]....
        /*0124*/ 	.word	0x00000690
        /*0128*/ 	.word	0x000000ff
        /*012c*/ 	.word	0x00000080
        /*0130*/ 	.short	0x0100
        /*0132*/ 	.byte	0x04
	.zero		1


	//   ....[2]....
        /*0134*/ 	.word	0x000006a0
        /*0138*/ 	.word	0x000000ff
        /*013c*/ 	.word	0x00000008
        /*0140*/ 	.short	0x0100
        /*0142*/ 	.byte	0x04
	.zero		1


	//   ....[3]....
        /*0144*/ 	.word	0x000006b0
        /*0148*/ 	.word	0x000000ff
        /*014c*/ 	.word	0x00000088
        /*0150*/ 	.short	0x0100
        /*0152*/ 	.byte	0x04
	.zero		1


	//   ....[4]....
        /*0154*/ 	.word	0x000006c0
        /*0158*/ 	.word	0x000000ff
        /*015c*/ 	.word	0x00000010
        /*0160*/ 	.short	0x0100
        /*0162*/ 	.byte	0x04
	.zero		1


	//   ....[5]....
        /*0164*/ 	.word	0x000006d0
        /*0168*/ 	.word	0x000000ff
        /*016c*/ 	.word	0x00000090
        /*0170*/ 	.short	0x0100
        /*0172*/ 	.byte	0x04
	.zero		1


	//   ....[6]....
        /*0174*/ 	.word	0x000006e0
        /*0178*/ 	.word	0x000000ff
        /*017c*/ 	.word	0x00000018
        /*0180*/ 	.short	0x0100
        /*0182*/ 	.byte	0x04
	.zero		1


	//   ....[7]....
        /*0184*/ 	.word	0x000006f0
        /*0188*/ 	.word	0x000000ff
        /*018c*/ 	.word	0x00000098
        /*0190*/ 	.short	0x0100
        /*0192*/ 	.byte	0x04
	.zero		1


	//   ....[8]....
        /*0194*/ 	.word	0x00000700
        /*0198*/ 	.word	0x000000ff
        /*019c*/ 	.word	0x00000020
        /*01a0*/ 	.short	0x0100
        /*01a2*/ 	.byte	0x04
	.zero		1


	//   ....[9]....
        /*01a4*/ 	.word	0x00000710
        /*01a8*/ 	.word	0x000000ff
        /*01ac*/ 	.word	0x000000a0
        /*01b0*/ 	.short	0x0100
        /*01b2*/ 	.byte	0x04
	.zero		1


	//   ....[10]....
        /*01b4*/ 	.word	0x00000720
        /*01b8*/ 	.word	0x000000ff
        /*01bc*/ 	.word	0x00000028
        /*01c0*/ 	.short	0x0100
        /*01c2*/ 	.byte	0x04
	.zero		1


	//   ....[11]....
        /*01c4*/ 	.word	0x00000730
        /*01c8*/ 	.word	0x000000ff
        /*01cc*/ 	.word	0x000000a8
        /*01d0*/ 	.short	0x0100
        /*01d2*/ 	.byte	0x04
	.zero		1


	//   ....[12]....
        /*01d4*/ 	.word	0x00000740
        /*01d8*/ 	.word	0x000000ff
        /*01dc*/ 	.word	0x00000030
        /*01e0*/ 	.short	0x0100
        /*01e2*/ 	.byte	0x04
	.zero		1


	//   ....[13]....
        /*01e4*/ 	.word	0x00000750
        /*01e8*/ 	.word	0x000000ff
        /*01ec*/ 	.word	0x000000b0
        /*01f0*/ 	.short	0x0100
        /*01f2*/ 	.byte	0x04
	.zero		1


	//   ....[14]....
        /*01f4*/ 	.word	0x00000760
        /*01f8*/ 	.word	0x000000ff
        /*01fc*/ 	.word	0x00000038
        /*0200*/ 	.short	0x0100
        /*0202*/ 	.byte	0x04
	.zero		1


	//   ....[15]....
        /*0204*/ 	.word	0x00000770
        /*0208*/ 	.word	0x000000ff
        /*020c*/ 	.word	0x000000b8
        /*0210*/ 	.short	0x0100
        /*0212*/ 	.byte	0x04
	.zero		1


	//   ....[16]....
        /*0214*/ 	.word	0x00000780
        /*0218*/ 	.word	0x000000ff
        /*021c*/ 	.word	0x00000040
        /*0220*/ 	.short	0x0100
        /*0222*/ 	.byte	0x04
	.zero		1


	//   ....[17]....
        /*0224*/ 	.word	0x00000790
        /*0228*/ 	.word	0x000000ff
        /*022c*/ 	.word	0x000000c0
        /*0230*/ 	.short	0x0100
        /*0232*/ 	.byte	0x04
	.zero		1


	//   ....[18]....
        /*0234*/ 	.word	0x000007a0
        /*0238*/ 	.word	0x000000ff
        /*023c*/ 	.word	0x00000048
        /*0240*/ 	.short	0x0100
        /*0242*/ 	.byte	0x04
	.zero		1


	//   ....[19]....
        /*0244*/ 	.word	0x000007b0
        /*0248*/ 	.word	0x000000ff
        /*024c*/ 	.word	0x000000c8
        /*0250*/ 	.short	0x0100
        /*0252*/ 	.byte	0x04
	.zero		1


	//   ....[20]....
        /*0254*/ 	.word	0x000007c0
        /*0258*/ 	.word	0x000000ff
        /*025c*/ 	.word	0x00000050
        /*0260*/ 	.short	0x0100
        /*0262*/ 	.byte	0x04
	.zero		1


	//   ....[21]....
        /*0264*/ 	.word	0x000007d0
        /*0268*/ 	.word	0x000000ff
        /*026c*/ 	.word	0x000000d0
        /*0270*/ 	.short	0x0100
        /*0272*/ 	.byte	0x04
	.zero		1


	//   ....[22]....
        /*0274*/ 	.word	0x000007e0
        /*0278*/ 	.word	0x000000ff
        /*027c*/ 	.word	0x00000058
        /*0280*/ 	.short	0x0100
        /*0282*/ 	.byte	0x04
	.zero		1


	//   ....[23]....
        /*0284*/ 	.word	0x000007f0
        /*0288*/ 	.word	0x000000ff
        /*028c*/ 	.word	0x000000d8
        /*0290*/ 	.short	0x0100
        /*0292*/ 	.byte	0x04
	.zero		1


	//   ....[24]....
        /*0294*/ 	.word	0x00000800
        /*0298*/ 	.word	0x000000ff
        /*029c*/ 	.word	0x00000060
        /*02a0*/ 	.short	0x0100
        /*02a2*/ 	.byte	0x04
	.zero		1


	//   ....[25]....
        /*02a4*/ 	.word	0x00000810
        /*02a8*/ 	.word	0x000000ff
        /*02ac*/ 	.word	0x000000e0
        /*02b0*/ 	.short	0x0100
        /*02b2*/ 	.byte	0x04
	.zero		1


	//   ....[26]....
        /*02b4*/ 	.word	0x00000820
        /*02b8*/ 	.word	0x000000ff
        /*02bc*/ 	.word	0x00000068
        /*02c0*/ 	.short	0x0100
        /*02c2*/ 	.byte	0x04
	.zero		1


	//   ....[27]....
        /*02c4*/ 	.word	0x00000830
        /*02c8*/ 	.word	0x000000ff
        /*02cc*/ 	.word	0x000000e8
        /*02d0*/ 	.short	0x0100
        /*02d2*/ 	.byte	0x04
	.zero		1


	//   ....[28]....
        /*02d4*/ 	.word	0x00000840
        /*02d8*/ 	.word	0x000000ff
        /*02dc*/ 	.word	0x00000070
        /*02e0*/ 	.short	0x0100
        /*02e2*/ 	.byte	0x04
	.zero		1


	//   ....[29]....
        /*02e4*/ 	.word	0x00000850
        /*02e8*/ 	.word	0x000000ff
        /*02ec*/ 	.word	0x000000f0
        /*02f0*/ 	.short	0x0100
        /*02f2*/ 	.byte	0x04
	.zero		1


	//   ....[30]....
        /*02f4*/ 	.word	0x00000860
        /*02f8*/ 	.word	0x000000ff
        /*02fc*/ 	.word	0x00000078
        /*0300*/ 	.short	0x0100
        /*0302*/ 	.byte	0x04
	.zero		1


	//   ....[31]....
        /*0304*/ 	.word	0x00000870
        /*0308*/ 	.word	0x000000ff
        /*030c*/ 	.word	0x000000f8
        /*0310*/ 	.short	0x0100
        /*0312*/ 	.byte	0x04
	.zero		1


	//   ....[32]....
        /*0314*/ 	.word	0x000009b0
        /*0318*/ 	.word	0x000000ff
        /*031c*/ 	.word	0x00000100
        /*0320*/ 	.short	0x0100
        /*0322*/ 	.byte	0x04
	.zero		1


	//   ....[33]....
        /*0324*/ 	.word	0x000009c0
        /*0328*/ 	.word	0x000000ff
        /*032c*/ 	.word	0x00000120
        /*0330*/ 	.short	0x0100
        /*0332*/ 	.byte	0x04
	.zero		1


	//   ....[34]....
        /*0334*/ 	.word	0x000009d0
        /*0338*/ 	.word	0x000000ff
        /*033c*/ 	.word	0x00000108
        /*0340*/ 	.short	0x0100
        /*0342*/ 	.byte	0x04
	.zero		1


	//   ....[35]....
        /*0344*/ 	.word	0x000009e0
        /*0348*/ 	.word	0x000000ff
        /*034c*/ 	.word	0x00000128
        /*0350*/ 	.short	0x0100
        /*0352*/ 	.byte	0x04
	.zero		1


	//   ....[36]....
        /*0354*/ 	.word	0x000009f0
        /*0358*/ 	.word	0x000000ff
        /*035c*/ 	.word	0x00000110
        /*0360*/ 	.short	0x0100
        /*0362*/ 	.byte	0x04
	.zero		1


	//   ....[37]....
        /*0364*/ 	.word	0x00000a00
        /*0368*/ 	.word	0x000000ff
        /*036c*/ 	.word	0x00000130
        /*0370*/ 	.short	0x0100
        /*0372*/ 	.byte	0x04
	.zero		1


	//   ....[38]....
        /*0374*/ 	.word	0x00000a10
        /*0378*/ 	.word	0x000000ff
        /*037c*/ 	.word	0x00000118
        /*0380*/ 	.short	0x0100
        /*0382*/ 	.byte	0x04
	.zero		1


	//   ....[39]....
        /*0384*/ 	.word	0x00000a20
        /*0388*/ 	.word	0x000000ff
        /*038c*/ 	.word	0x00000138
        /*0390*/ 	.short	0x0100
        /*0392*/ 	.byte	0x04
	.zero		1


	//   ....[40]....
        /*0394*/ 	.word	0x00000b10
        /*0398*/ 	.word	0x000000ff
        /*039c*/ 	.word	0x00000140
        /*03a0*/ 	.short	0x0100
        /*03a2*/ 	.byte	0x06
	.zero		1


	//   ....[41]....
        /*03a4*/ 	.word	0x00000b20
        /*03a8*/ 	.word	0x000000ff
        /*03ac*/ 	.word	0x00000148
        /*03b0*/ 	.short	0x0100
        /*03b2*/ 	.byte	0x06
	.zero		1


	//   ....[42]....
        /*03b4*/ 	.word	0x00000c60
        /*03b8*/ 	.word	0x000000ff
        /*03bc*/ 	.word	0x00000150
        /*03c0*/ 	.short	0x0100
        /*03c2*/ 	.byte	0x06
	.zero		1


	//   ....[43]....
        /*03c4*/ 	.word	0x00000c70
        /*03c8*/ 	.word	0x000000ff
        /*03cc*/ 	.word	0x00000160
        /*03d0*/ 	.short	0x0100
        /*03d2*/ 	.byte	0x06
	.zero		1


	//   ....[44]....
        /*03d4*/ 	.word	0x00000c80
        /*03d8*/ 	.word	0x000000ff
        /*03dc*/ 	.word	0x00000158
        /*03e0*/ 	.short	0x0100
        /*03e2*/ 	.byte	0x06
	.zero		1


	//   ....[45]....
        /*03e4*/ 	.word	0x00000c90
        /*03e8*/ 	.word	0x000000ff
        /*03ec*/ 	.word	0x00000168
        /*03f0*/ 	.short	0x0100
        /*03f2*/ 	.byte	0x06
	.zero		1


	//   ....[46]....
        /*03f4*/ 	.word	0x00000dc0
        /*03f8*/ 	.word	0x000000ff
        /*03fc*/ 	.word	0x00000170
        /*0400*/ 	.short	0x0100
        /*0402*/ 	.byte	0x04
	.zero		1


	//   ....[47]....
        /*0404*/ 	.word	0x00000dd0
        /*0408*/ 	.word	0x000000ff
        /*040c*/ 	.word	0x00000190
        /*0410*/ 	.short	0x0100
        /*0412*/ 	.byte	0x04
	.zero		1


	//   ....[48]....
        /*0414*/ 	.word	0x00000de0
        /*0418*/ 	.word	0x000000ff
        /*041c*/ 	.word	0x00000178
        /*0420*/ 	.short	0x0100
        /*0422*/ 	.byte	0x04
	.zero		1


	//   ....[49]....
        /*0424*/ 	.word	0x00000df0
        /*0428*/ 	.word	0x000000ff
        /*042c*/ 	.word	0x00000198
        /*0430*/ 	.short	0x0100
        /*0432*/ 	.byte	0x04
	.zero		1


	//   ....[50]....
        /*0434*/ 	.word	0x00000e00
        /*0438*/ 	.word	0x000000ff
        /*043c*/ 	.word	0x00000180
        /*0440*/ 	.short	0x0100
        /*0442*/ 	.byte	0x04
	.zero		1


	//   ....[51]....
        /*0444*/ 	.word	0x00000e10
        /*0448*/ 	.word	0x000000ff
        /*044c*/ 	.word	0x000001a0
        /*0450*/ 	.short	0x0100
        /*0452*/ 	.byte	0x04
	.zero		1


	//   ....[52]....
        /*0454*/ 	.word	0x00000e20
        /*0458*/ 	.word	0x000000ff
        /*045c*/ 	.word	0x00000188
        /*0460*/ 	.short	0x0100
        /*0462*/ 	.byte	0x04
	.zero		1


	//   ....[53]....
        /*0464*/ 	.word	0x00000e30
        /*0468*/ 	.word	0x000000ff
        /*046c*/ 	.word	0x000001a8
        /*0470*/ 	.short	0x0100
        /*0472*/ 	.byte	0x04
	.zero		1


	//   ....[54]....
        /*0474*/ 	.word	0x00000f30
        /*0478*/ 	.word	0x000000ff
        /*047c*/ 	.word	0x000001b0
        /*0480*/ 	.short	0x0100
        /*0482*/ 	.byte	0x04
	.zero		1


	//   ....[55]....
        /*0484*/ 	.word	0x00000f40
        /*0488*/ 	.word	0x000000ff
        /*048c*/ 	.word	0x000001c0
        /*0490*/ 	.short	0x0100
        /*0492*/ 	.byte	0x04
	.zero		1


	//   ....[56]....
        /*0494*/ 	.word	0x00000f50
        /*0498*/ 	.word	0x000000ff
        /*049c*/ 	.word	0x000001b8
        /*04a0*/ 	.short	0x0100
        /*04a2*/ 	.byte	0x04
	.zero		1


	//   ....[57]....
        /*04a4*/ 	.word	0x00000f60
        /*04a8*/ 	.word	0x000000ff
        /*04ac*/ 	.word	0x000001c8
        /*04b0*/ 	.short	0x0100
        /*04b2*/ 	.byte	0x04
	.zero		1


	//   ....[58]....
        /*04b4*/ 	.word	0x00001060
        /*04b8*/ 	.word	0x000000ff
        /*04bc*/ 	.word	0x000001d0
        /*04c0*/ 	.short	0x0100
        /*04c2*/ 	.byte	0x06
	.zero		1


	//   ....[59]....
        /*04c4*/ 	.word	0x00001c70
        /*04c8*/ 	.word	0x00000000
        /*04cc*/ 	.word	0x000001c0
        /*04d0*/ 	.short	0x010a
        /*04d2*/ 	.byte	0xff
	.zero		1


	//   ....[60]....
        /*04d4*/ 	.word	0x00001c90
        /*04d8*/ 	.word	0x00000000
        /*04dc*/ 	.word	0x000001b0
        /*04e0*/ 	.short	0x0101
        /*04e2*/ 	.byte	0xff
	.zero		1


	//   ....[61]....
        /*04e4*/ 	.word	0x00001d40
        /*04e8*/ 	.word	0x000000ff
        /*04ec*/ 	.word	0x00000080
        /*04f0*/ 	.short	0x010a
        /*04f2*/ 	.byte	0x04
	.zero		1


	//   ....[62]....
        /*04f4*/ 	.word	0x00001e10
        /*04f8*/ 	.word	0x000000ff
        /*04fc*/ 	.word	0x00000080
        /*0500*/ 	.short	0x010a
        /*0502*/ 	.byte	0x21
	.zero		1


	//   ....[63]....
        /*0504*/ 	.word	0x00001fc0
        /*0508*/ 	.word	0x000000ff
        /*050c*/ 	.word	0x00000080
        /*0510*/ 	.short	0x010a
        /*0512*/ 	.byte	0x05
	.zero		1


	//   ....[64]....
        /*0514*/ 	.word	0x000020e0
        /*0518*/ 	.word	0x000000ff
        /*051c*/ 	.word	0x00000148
        /*0520*/ 	.short	0x0101
        /*0522*/ 	.byte	0x0d
	.zero		1


	//   ....[65]....
        /*0524*/ 	.word	0x00002100
        /*0528*/ 	.word	0x000000ff
        /*052c*/ 	.word	0x00000080
        /*0530*/ 	.short	0x010a
        /*0532*/ 	.byte	0x04
	.zero		1


	//   ....[66]....
        /*0534*/ 	.word	0x00002180
        /*0538*/ 	.word	0x000000ff
        /*053c*/ 	.word	0x00000080
        /*0540*/ 	.short	0x010a
        /*0542*/ 	.byte	0x09
	.zero		1


	//   ....[67]....
        /*0544*/ 	.word	0x00002350
        /*0548*/ 	.word	0x000000ff
        /*054c*/ 	.word	0x00000080
        /*0550*/ 	.short	0x010a
        /*0552*/ 	.byte	0x05
	.zero		1


	//   ....[68]....
        /*0554*/ 	.word	0x00002460
        /*0558*/ 	.word	0x00000003
        /*055c*/ 	.word	0x00000150
        /*0560*/ 	.short	0x010a
        /*0562*/ 	.byte	0xff
	.zero		1


	//   ....[69]....
        /*0564*/ 	.word	0x000025b0
        /*0568*/ 	.word	0x00000000
        /*056c*/ 	.word	0x00000000
        /*0570*/ 	.short	0x0101
        /*0572*/ 	.byte	0xff
	.zero		1


	//   ....[70]....
        /*0574*/ 	.word	0x00002b70
        /*0578*/ 	.word	0x000000ff
        /*057c*/ 	.word	0x00000000
        /*0580*/ 	.short	0x010a
        /*0582*/ 	.byte	0x04
	.zero		1


	//   ....[71]....
        /*0584*/ 	.word	0x00002c00
        /*0588*/ 	.word	0x000000ff
        /*058c*/ 	.word	0x00000000
        /*0590*/ 	.short	0x010a
        /*0592*/ 	.byte	0x05
	.zero		1


	//   ....[72]....
        /*0594*/ 	.word	0x00002c90
        /*0598*/ 	.word	0x000000ff
        /*059c*/ 	.word	0x00000000
        /*05a0*/ 	.short	0x010a
        /*05a2*/ 	.byte	0x05
	.zero		1


	//   ....[73]....
        /*05a4*/ 	.word	0x00002d20
        /*05a8*/ 	.word	0x000000ff
        /*05ac*/ 	.word	0x00000000
        /*05b0*/ 	.short	0x010a
        /*05b2*/ 	.byte	0x05
	.zero		1


	//   ....[74]....
        /*05b4*/ 	.word	0x00002db0
        /*05b8*/ 	.word	0x000000ff
        /*05bc*/ 	.word	0x00000000
        /*05c0*/ 	.short	0x010a
        /*05c2*/ 	.byte	0x05
	.zero		1


	//   ....[75]....
        /*05c4*/ 	.word	0x00002e40
        /*05c8*/ 	.word	0x000000ff
        /*05cc*/ 	.word	0x00000000
        /*05d0*/ 	.short	0x010a
        /*05d2*/ 	.byte	0x05
	.zero		1


	//   ....[76]....
        /*05d4*/ 	.word	0x00002ed0
        /*05d8*/ 	.word	0x000000ff
        /*05dc*/ 	.word	0x00000000
        /*05e0*/ 	.short	0x010a
        /*05e2*/ 	.byte	0x05
	.zero		1


	//   ....[77]....
        /*05e4*/ 	.word	0x00002f60
        /*05e8*/ 	.word	0x000000ff
        /*05ec*/ 	.word	0x00000000
        /*05f0*/ 	.short	0x010a
        /*05f2*/ 	.byte	0x05
	.zero		1


	//   ....[78]....
        /*05f4*/ 	.word	0x00002ff0
        /*05f8*/ 	.word	0x000000ff
        /*05fc*/ 	.word	0x00000000
        /*0600*/ 	.short	0x010a
        /*0602*/ 	.byte	0x05
	.zero		1


	//   ....[79]....
        /*0604*/ 	.word	0x00003080
        /*0608*/ 	.word	0x000000ff
        /*060c*/ 	.word	0x00000000
        /*0610*/ 	.short	0x010a
        /*0612*/ 	.byte	0x05
	.zero		1


	//   ....[80]....
        /*0614*/ 	.word	0x00003110
        /*0618*/ 	.word	0x000000ff
        /*061c*/ 	.word	0x00000000
        /*0620*/ 	.short	0x010a
        /*0622*/ 	.byte	0x05
	.zero		1


	//   ....[81]....
        /*0624*/ 	.word	0x000031a0
        /*0628*/ 	.word	0x000000ff
        /*062c*/ 	.word	0x00000000
        /*0630*/ 	.short	0x010a
        /*0632*/ 	.byte	0x05
	.zero		1


	//   ....[82]....
        /*0634*/ 	.word	0x00003230
        /*0638*/ 	.word	0x000000ff
        /*063c*/ 	.word	0x00000000
        /*0640*/ 	.short	0x010a
        /*0642*/ 	.byte	0x05
	.zero		1


	//   ....[83]....
        /*0644*/ 	.word	0x000032c0
        /*0648*/ 	.word	0x000000ff
        /*064c*/ 	.word	0x00000000
        /*0650*/ 	.short	0x010a
        /*0652*/ 	.byte	0x05
	.zero		1


	//   ....[84]....
        /*0654*/ 	.word	0x00003350
        /*0658*/ 	.word	0x000000ff
        /*065c*/ 	.word	0x00000000
        /*0660*/ 	.short	0x010a
        /*0662*/ 	.byte	0x05
	.zero		1


	//   ....[85]....
        /*0664*/ 	.word	0x000033f0
        /*0668*/ 	.word	0x00000000
        /*066c*/ 	.word	0x00000000
        /*0670*/ 	.short	0x010a
        /*0672*/ 	.byte	0xff
	.zero		1


	//   ....[86]....
        /*0674*/ 	.word	0x00003530
        /*0678*/ 	.word	0x00000000
        /*067c*/ 	.word	0x000001b0
        /*0680*/ 	.short	0x010a
        /*0682*/ 	.byte	0xff
	.zero		1


	//   ....[87]....
        /*0684*/ 	.word	0x000035a0
        /*0688*/ 	.word	0x00000004
        /*068c*/ 	.word	0x00000000
        /*0690*/ 	.short	0x0101
        /*0692*/ 	.byte	0xff
	.zero		1


	//   ....[88]....
        /*0694*/ 	.word	0x000035c0
        /*0698*/ 	.word	0x000000ff
        /*069c*/ 	.word	0x00000160
        /*06a0*/ 	.short	0x010a
        /*06a2*/ 	.byte	0x04
	.zero		1


	//   ....[89]....
        /*06a4*/ 	.word	0x000036e0
        /*06a8*/ 	.word	0x00000000
        /*06ac*/ 	.word	0x00000150
        /*06b0*/ 	.short	0x010a
        /*06b2*/ 	.byte	0xff
	.zero		1


	//   ....[90]....
        /*06b4*/ 	.word	0x000037e0
        /*06b8*/ 	.word	0x00000000
        /*06bc*/ 	.word	0x00000000
        /*06c0*/ 	.short	0x0101
        /*06c2*/ 	.byte	0xff
	.zero		1


	//   ....[91]....
        /*06c4*/ 	.word	0x00003870
        /*06c8*/ 	.word	0x000000ff
        /*06cc*/ 	.word	0x00000160
        /*06d0*/ 	.short	0x0106
        /*06d2*/ 	.byte	0x04
	.zero		1


	//   ....[92]....
        /*06d4*/ 	.word	0x00003890
        /*06d8*/ 	.word	0x000000ff
        /*06dc*/ 	.word	0x00000160
        /*06e0*/ 	.short	0x010a
        /*06e2*/ 	.byte	0x04
	.zero		1


	//   ....[93]....
        /*06e4*/ 	.word	0x00003920
        /*06e8*/ 	.word	0x000000ff
        /*06ec*/ 	.word	0x00000160
        /*06f0*/ 	.short	0x0106
        /*06f2*/ 	.byte	0x07
	.zero		1


	//   ....[94]....
        /*06f4*/ 	.word	0x00003960
        /*06f8*/ 	.word	0x00000000
        /*06fc*/ 	.word	0x00000160
        /*0700*/ 	.short	0x010a
        /*0702*/ 	.byte	0xff
	.zero		1


	//   ....[95]....
        /*0704*/ 	.word	0x00003bb0
        /*0708*/ 	.word	0x000000ff
        /*070c*/ 	.word	0x00000008
        /*0710*/ 	.short	0x010a
        /*0712*/ 	.byte	0x05
	.zero		1


	//   ....[96]....
        /*0714*/ 	.word	0x00003bd0
        /*0718*/ 	.word	0x000000ff
        /*071c*/ 	.word	0x00000008
        /*0720*/ 	.short	0x010a
        /*0722*/ 	.byte	0x05
	.zero		1


	//   ....[97]....
        /*0724*/ 	.word	0x00003d60
        /*0728*/ 	.word	0x000000ff
        /*072c*/ 	.word	0x00000008
        /*0730*/ 	.short	0x010a
        /*0732*/ 	.byte	0x05
	.zero		1


	//   ....[98]....
        /*0734*/ 	.word	0x00003d80
        /*0738*/ 	.word	0x000000ff
        /*073c*/ 	.word	0x00000008
        /*0740*/ 	.short	0x010a
        /*0742*/ 	.byte	0x05
	.zero		1


	//   ....[99]....
        /*0744*/ 	.word	0x00003e40
        /*0748*/ 	.word	0x000000ff
        /*074c*/ 	.word	0x00000000
        /*0750*/ 	.short	0x0101
        /*0752*/ 	.byte	0x04
	.zero		1


	//   ....[100]....
        /*0754*/ 	.word	0x00004140
        /*0758*/ 	.word	0x00000000
        /*075c*/ 	.word	0x00000150
        /*0760*/ 	.short	0x010a
        /*0762*/ 	.byte	0xff
	.zero		1


	//   ....[101]....
        /*0764*/ 	.word	0x00004200
        /*0768*/ 	.word	0x00000000
        /*076c*/ 	.word	0x00000000
        /*0770*/ 	.short	0x0101
        /*0772*/ 	.byte	0xff
	.zero		1


	//   ....[102]....
        /*0774*/ 	.word	0x000042c0
        /*0778*/ 	.word	0x000000ff
        /*077c*/ 	.word	0x00000000
        /*0780*/ 	.short	0x010a
        /*0782*/ 	.byte	0x04
	.zero		1


	//   ....[103]....
        /*0784*/ 	.word	0x000042d0
        /*0788*/ 	.word	0x000000ff
        /*078c*/ 	.word	0x00000190
        /*0790*/ 	.short	0x010a
        /*0792*/ 	.byte	0x17
	.zero		1


	//   ....[104]....
        /*0794*/ 	.word	0x00004380
        /*0798*/ 	.word	0x000000ff
        /*079c*/ 	.word	0x00000000
        /*07a0*/ 	.short	0x010a
        /*07a2*/ 	.byte	0x05
	.zero		1


	//   ....[105]....
        /*07a4*/ 	.word	0x000044c0
        /*07a8*/ 	.word	0x000000ff
        /*07ac*/ 	.word	0x00000000
        /*07b0*/ 	.short	0x010a
        /*07b2*/ 	.byte	0x04
	.zero		1


	//   ....[106]....
        /*07b4*/ 	.word	0x00004710
        /*07b8*/ 	.word	0x000000ff
        /*07bc*/ 	.word	0x00000000
        /*07c0*/ 	.short	0x010a
        /*07c2*/ 	.byte	0x04
	.zero		1


	//   ....[107]....
        /*07c4*/ 	.word	0x000047a0
        /*07c8*/ 	.word	0x000000ff
        /*07cc*/ 	.word	0x00000000
        /*07d0*/ 	.short	0x010a
        /*07d2*/ 	.byte	0x05
	.zero		1


	//   ....[108]....
        /*07d4*/ 	.word	0x00004830
        /*07d8*/ 	.word	0x000000ff
        /*07dc*/ 	.word	0x00000000
        /*07e0*/ 	.short	0x010a
        /*07e2*/ 	.byte	0x05
	.zero		1


	//   ....[109]....
        /*07e4*/ 	.word	0x000048d0
        /*07e8*/ 	.word	0x00000000
        /*07ec*/ 	.word	0x00000000
        /*07f0*/ 	.short	0x010a
        /*07f2*/ 	.byte	0xff
	.zero		1


	//   ....[110]....
        /*07f4*/ 	.word	0x00004910
        /*07f8*/ 	.word	0x00000000
        /*07fc*/ 	.word	0x00000000
        /*0800*/ 	.short	0x010a
        /*0802*/ 	.byte	0xff
	.zero		1


	//   ....[111]....
        /*0804*/ 	.word	0x00004980
        /*0808*/ 	.word	0x000000ff
        /*080c*/ 	.word	0x00000000
        /*0810*/ 	.short	0x0101
        /*0812*/ 	.byte	0x04
	.zero		1


	//   ....[112]....
        /*0814*/ 	.word	0x000049c0
        /*0818*/ 	.word	0x000000ff
        /*081c*/ 	.word	0x000001d0
        /*0820*/ 	.short	0x010a
        /*0822*/ 	.byte	0x11
	.zero		1


	//   ....[113]....
        /*0824*/ 	.word	0x00004a10
        /*0828*/ 	.word	0x000000ff
        /*082c*/ 	.word	0x00000000
        /*0830*/ 	.short	0x0101
        /*0832*/ 	.byte	0x04
	.zero		1


	//   ....[114]....
        /*0834*/ 	.word	0x00004f30
        /*0838*/ 	.word	0x00000008
        /*083c*/ 	.word	0x00000150
        /*0840*/ 	.short	0x010a
        /*0842*/ 	.byte	0xff
	.zero		1


	//   ....[115]....
        /*0844*/ 	.word	0x000050a0
        /*0848*/ 	.word	0x00000000
        /*084c*/ 	.word	0x00000000
        /*0850*/ 	.short	0x0101
        /*0852*/ 	.byte	0xff
	.zero		1


	//   ....[116]....
        /*0854*/ 	.word	0x00005580
        /*0858*/ 	.word	0x000000ff
        /*085c*/ 	.word	0x00000148
        /*0860*/ 	.short	0x010a
        /*0862*/ 	.byte	0x15
	.zero		1


	//   ....[117]....
        /*0864*/ 	.word	0x00005710
        /*0868*/ 	.word	0x000000ff
        /*086c*/ 	.word	0x00000120
        /*0870*/ 	.short	0x010a
        /*0872*/ 	.byte	0x15
	.zero		1


	//   ....[118]....
        /*0874*/ 	.word	0x00005860
        /*0878*/ 	.word	0x000000ff
        /*087c*/ 	.word	0x00000100
        /*0880*/ 	.short	0x010b
        /*0882*/ 	.byte	0x15
	.zero		1


	//   ....[119]....
        /*0884*/ 	.word	0x00005870
        /*0888*/ 	.word	0x000000ff
        /*088c*/ 	.word	0x00000000
        /*0890*/ 	.short	0x0101
        /*0892*/ 	.byte	0x2b
	.zero		1


	//   ....[120]....
        /*0894*/ 	.word	0x00005880
        /*0898*/ 	.word	0x000000ff
        /*089c*/ 	.word	0x00000128
        /*08a0*/ 	.short	0x010a
        /*08a2*/ 	.byte	0x15
	.zero		1


	//   ....[121]....
        /*08a4*/ 	.word	0x000059d0
        /*08a8*/ 	.word	0x000000ff
        /*08ac*/ 	.word	0x00000108
        /*08b0*/ 	.short	0x010b
        /*08b2*/ 	.byte	0x15
	.zero		1


	//   ....[122]....
        /*08b4*/ 	.word	0x000059e0
        /*08b8*/ 	.word	0x000000ff
        /*08bc*/ 	.word	0x00000000
        /*08c0*/ 	.short	0x0101
        /*08c2*/ 	.byte	0x29
	.zero		1


	//   ....[123]....
        /*08c4*/ 	.word	0x000059f0
        /*08c8*/ 	.word	0x000000ff
        /*08cc*/ 	.word	0x00000130
        /*08d0*/ 	.short	0x010a
        /*08d2*/ 	.byte	0x15
	.zero		1


	//   ....[124]....
        /*08d4*/ 	.word	0x00005b50
        /*08d8*/ 	.word	0x000000ff
        /*08dc*/ 	.word	0x00000110
        /*08e0*/ 	.short	0x010b
        /*08e2*/ 	.byte	0x15
	.zero		1


	//   ....[125]....
        /*08e4*/ 	.word	0x00005b60
        /*08e8*/ 	.word	0x000000ff
        /*08ec*/ 	.word	0x00000000
        /*08f0*/ 	.short	0x0101
        /*08f2*/ 	.byte	0x28
	.zero		1


	//   ....[126]....
        /*08f4*/ 	.word	0x00005b70
        /*08f8*/ 	.word	0x000000ff
        /*08fc*/ 	.word	0x00000138
        /*0900*/ 	.short	0x010a
        /*0902*/ 	.byte	0x15
	.zero		1


	//   ....[127]....
        /*0904*/ 	.word	0x00005d70
        /*0908*/ 	.word	0x000000ff
        /*090c*/ 	.word	0x00000118
        /*0910*/ 	.short	0x010b
        /*0912*/ 	.byte	0x15
	.zero		1


	//   ....[128]....
        /*0914*/ 	.word	0x00005d80
        /*0918*/ 	.word	0x000000ff
        /*091c*/ 	.word	0x00000000
        /*0920*/ 	.short	0x0101
        /*0922*/ 	.byte	0x27
	.zero		1


	//   ....[129]....
        /*0924*/ 	.word	0x00005db0
        /*0928*/ 	.word	0x000000ff
        /*092c*/ 	.word	0x00000120
        /*0930*/ 	.short	0x010a
        /*0932*/ 	.byte	0x15
	.zero		1


	//   ....[130]....
        /*0934*/ 	.word	0x00005dd0
        /*0938*/ 	.word	0x000000ff
        /*093c*/ 	.word	0x00000128
        /*0940*/ 	.short	0x010a
        /*0942*/ 	.byte	0x15
	.zero		1


	//   ....[131]....
        /*0944*/ 	.word	0x00005df0
        /*0948*/ 	.word	0x000000ff
        /*094c*/ 	.word	0x00000130
        /*0950*/ 	.short	0x010a
        /*0952*/ 	.byte	0x15
	.zero		1


	//   ....[132]....
        /*0954*/ 	.word	0x00005e30
        /*0958*/ 	.word	0x00000000
        /*095c*/ 	.word	0x00000138
        /*0960*/ 	.short	0x010a
        /*0962*/ 	.byte	0xff
	.zero		1


	//   ....[133]....
        /*0964*/ 	.word	0x00006140
        /*0968*/ 	.word	0x00000003
        /*096c*/ 	.word	0x00000150
        /*0970*/ 	.short	0x010a
        /*0972*/ 	.byte	0xff
	.zero		1


	//   ....[134]....
        /*0974*/ 	.word	0x000062c0
        /*0978*/ 	.word	0x00000000
        /*097c*/ 	.word	0x00000000
        /*0980*/ 	.short	0x0101
        /*0982*/ 	.byte	0xff
	.zero		1


	//   ....[135]....
        /*0984*/ 	.word	0x00006e00
        /*0988*/ 	.word	0x000000ff
        /*098c*/ 	.word	0x00000100
        /*0990*/ 	.short	0x010a
        /*0992*/ 	.byte	0x2c
	.zero		1


	//   ....[136]....
        /*0994*/ 	.word	0x00006e40
        /*0998*/ 	.word	0x00000062
        /*099c*/ 	.word	0x00000170
        /*09a0*/ 	.short	0x010a
        /*09a2*/ 	.byte	0xff
	.zero		1


	//   ....[137]....
        /*09a4*/ 	.word	0x00006f30
        /*09a8*/ 	.word	0x000000ff
        /*09ac*/ 	.word	0x00000100
        /*09b0*/ 	.short	0x010a
        /*09b2*/ 	.byte	0x2c
	.zero		1


	//   ....[138]....
        /*09b4*/ 	.word	0x00007020
        /*09b8*/ 	.word	0x00000062
        /*09bc*/ 	.word	0x00000170
        /*09c0*/ 	.short	0x010a
        /*09c2*/ 	.byte	0xff
	.zero		1


	//   ....[139]....
        /*09c4*/ 	.word	0x00007af0
        /*09c8*/ 	.word	0x00000000
        /*09cc*/ 	.word	0x00000000
        /*09d0*/ 	.short	0x0101
        /*09d2*/ 	.byte	0xff
	.zero		1


	//   ....[140]....
        /*09d4*/ 	.word	0x00007b00
        /*09d8*/ 	.word	0x00000003
        /*09dc*/ 	.word	0x00000100
        /*09e0*/ 	.short	0x010a
        /*09e2*/ 	.byte	0xff
	.zero		1


	//   ....[141]....
        /*09e4*/ 	.word	0x00007be0
        /*09e8*/ 	.word	0x00000003
        /*09ec*/ 	.word	0x00000100
        /*09f0*/ 	.short	0x010a
        /*09f2*/ 	.byte	0xff
	.zero		1


	//   ....[142]....
        /*09f4*/ 	.word	0x00008750
        /*09f8*/ 	.word	0x00000068
        /*09fc*/ 	.word	0x00000000
        /*0a00*/ 	.short	0x0101
        /*0a02*/ 	.byte	0xff
	.zero		1


	//   ....[143]....
        /*0a04*/ 	.word	0x00008770
        /*0a08*/ 	.word	0x0000003e
        /*0a0c*/ 	.word	0x00000100
        /*0a10*/ 	.short	0x010a
        /*0a12*/ 	.byte	0xff
	.zero		1


	//   ....[144]....
        /*0a14*/ 	.word	0x00008840
        /*0a18*/ 	.word	0x0000003e
        /*0a1c*/ 	.word	0x00000100
        /*0a20*/ 	.short	0x010a
        /*0a22*/ 	.byte	0xff
	.zero		1


	//   ....[145]....
        /*0a24*/ 	.word	0x000093a0
        /*0a28*/ 	.word	0x0000003e
        /*0a2c*/ 	.word	0x00000000
        /*0a30*/ 	.short	0x0101
        /*0a32*/ 	.byte	0xff
	.zero		1


	//   ....[146]....
        /*0a34*/ 	.word	0x000093c0
        /*0a38*/ 	.word	0x0000003d
        /*0a3c*/ 	.word	0x00000100
        /*0a40*/ 	.short	0x010a
        /*0a42*/ 	.byte	0xff
	.zero		1


	//   ....[147]....
        /*0a44*/ 	.word	0x00009490
        /*0a48*/ 	.word	0x0000003d
        /*0a4c*/ 	.word	0x00000100
        /*0a50*/ 	.short	0x010a
        /*0a52*/ 	.byte	0xff
	.zero		1


	//   ....[148]....
        /*0a54*/ 	.word	0x00009880
        /*0a58*/ 	.word	0x00000062
        /*0a5c*/ 	.word	0x00000000
        /*0a60*/ 	.short	0x0101
        /*0a62*/ 	.byte	0xff
	.zero		1


	//   ....[149]....
        /*0a64*/ 	.word	0x0000a040
        /*0a68*/ 	.word	0x00000002
        /*0a6c*/ 	.word	0x00000000
        /*0a70*/ 	.short	0x0101
        /*0a72*/ 	.byte	0xff
	.zero		1


	//   ....[150]....
        /*0a74*/ 	.word	0x0000a2f0
        /*0a78*/ 	.word	0x000000ff
        /*0a7c*/ 	.word	0x00000000
        /*0a80*/ 	.short	0x0101
        /*0a82*/ 	.byte	0x04
	.zero		1


	//   ....[151]....
        /*0a84*/ 	.word	0x0000a310
        /*0a88*/ 	.word	0x00000000
        /*0a8c*/ 	.word	0x000001c0
        /*0a90*/ 	.short	0x010a
        /*0a92*/ 	.byte	0xff
	.zero		1


	//   ....[152]....
        /*0a94*/ 	.word	0x0000a370
        /*0a98*/ 	.word	0x00000000
        /*0a9c*/ 	.word	0x00000080
        /*0aa0*/ 	.short	0x010a
        /*0aa2*/ 	.byte	0xff
	.zero		1


	//   ....[153]....
        /*0aa4*/ 	.word	0x0000a3d0
        /*0aa8*/ 	.word	0x00000000
        /*0aac*/ 	.word	0x00000080
        /*0ab0*/ 	.short	0x010a
        /*0ab2*/ 	.byte	0xff
	.zero		1


	//   ....[154]....
        /*0ab4*/ 	.word	0x0000a420
        /*0ab8*/ 	.word	0x00000003
        /*0abc*/ 	.word	0x00000150
        /*0ac0*/ 	.short	0x010a
        /*0ac2*/ 	.byte	0xff
	.zero		1


	//   ....[155]....
        /*0ac4*/ 	.word	0x0000a480
        /*0ac8*/ 	.word	0x00000000
        /*0acc*/ 	.word	0x00000000
        /*0ad0*/ 	.short	0x010a
        /*0ad2*/ 	.byte	0xff
	.zero		1


	//   ....[156]....
        /*0ad4*/ 	.word	0x0000a4e0
        /*0ad8*/ 	.word	0x00000000
        /*0adc*/ 	.word	0x00000000
        /*0ae0*/ 	.short	0x010a
        /*0ae2*/ 	.byte	0xff
	.zero		1


	//   ....[157]....
        /*0ae4*/ 	.word	0x0000a540
        /*0ae8*/ 	.word	0x00000000
        /*0aec*/ 	.word	0x00000000
        /*0af0*/ 	.short	0x010a
        /*0af2*/ 	.byte	0xff
	.zero		1


	//   ....[158]....
        /*0af4*/ 	.word	0x0000a5a0
        /*0af8*/ 	.word	0x00000000
        /*0afc*/ 	.word	0x00000000
        /*0b00*/ 	.short	0x010a
        /*0b02*/ 	.byte	0xff
	.zero		1


	//   ....[159]....
        /*0b04*/ 	.word	0x0000a600
        /*0b08*/ 	.word	0x00000000
        /*0b0c*/ 	.word	0x00000000
        /*0b10*/ 	.short	0x010a
        /*0b12*/ 	.byte	0xff
	.zero		1


	//   ....[160]....
        /*0b14*/ 	.word	0x0000a660
        /*0b18*/ 	.word	0x00000000
        /*0b1c*/ 	.word	0x00000000
        /*0b20*/ 	.short	0x010a
        /*0b22*/ 	.byte	0xff
	.zero		1


	//   ....[161]....
        /*0b24*/ 	.word	0x0000a6c0
        /*0b28*/ 	.word	0x00000000
        /*0b2c*/ 	.word	0x00000000
        /*0b30*/ 	.short	0x010a
        /*0b32*/ 	.byte	0xff
	.zero		1


	//   ....[162]....
        /*0b34*/ 	.word	0x0000a720
        /*0b38*/ 	.word	0x00000000
        /*0b3c*/ 	.word	0x00000000
        /*0b40*/ 	.short	0x010a
        /*0b42*/ 	.byte	0xff
	.zero		1


	//   ....[163]....
        /*0b44*/ 	.word	0x0000a780
        /*0b48*/ 	.word	0x00000000
        /*0b4c*/ 	.word	0x00000000
        /*0b50*/ 	.short	0x010a
        /*0b52*/ 	.byte	0xff
	.zero		1


	//   ....[164]....
        /*0b54*/ 	.word	0x0000a7e0
        /*0b58*/ 	.word	0x00000000
        /*0b5c*/ 	.word	0x00000000
        /*0b60*/ 	.short	0x010a
        /*0b62*/ 	.byte	0xff
	.zero		1


	//   ....[165]....
        /*0b64*/ 	.word	0x0000a840
        /*0b68*/ 	.word	0x00000000
        /*0b6c*/ 	.word	0x00000000
        /*0b70*/ 	.short	0x010a
        /*0b72*/ 	.byte	0xff
	.zero		1


	//   ....[166]....
        /*0b74*/ 	.word	0x0000a8a0
        /*0b78*/ 	.word	0x00000000
        /*0b7c*/ 	.word	0x00000000
        /*0b80*/ 	.short	0x010a
        /*0b82*/ 	.byte	0xff
	.zero		1


	//   ....[167]....
        /*0b84*/ 	.word	0x0000a900
        /*0b88*/ 	.word	0x00000000
        /*0b8c*/ 	.word	0x00000000
        /*0b90*/ 	.short	0x010a
        /*0b92*/ 	.byte	0xff
	.zero		1


	//   ....[168]....
        /*0b94*/ 	.word	0x0000a960
        /*0b98*/ 	.word	0x00000000
        /*0b9c*/ 	.word	0x00000000
        /*0ba0*/ 	.short	0x010a
        /*0ba2*/ 	.byte	0xff
	.zero		1


	//   ....[169]....
        /*0ba4*/ 	.word	0x0000a9c0
        /*0ba8*/ 	.word	0x00000000
        /*0bac*/ 	.word	0x00000000
        /*0bb0*/ 	.short	0x010a
        /*0bb2*/ 	.byte	0xff
	.zero		1


	//   ....[170]....
        /*0bb4*/ 	.word	0x0000aa10
        /*0bb8*/ 	.word	0x00000000
        /*0bbc*/ 	.word	0x000001b0
        /*0bc0*/ 	.short	0x010a
        /*0bc2*/ 	.byte	0xff
	.zero		1


	//   ....[171]....
        /*0bc4*/ 	.word	0x0000aa70
        /*0bc8*/ 	.word	0x00000000
        /*0bcc*/ 	.word	0x00000160
        /*0bd0*/ 	.short	0x010a
        /*0bd2*/ 	.byte	0xff
	.zero		1


	//   ....[172]....
        /*0bd4*/ 	.word	0x0000aac0
        /*0bd8*/ 	.word	0x00000000
        /*0bdc*/ 	.word	0x00000150
        /*0be0*/ 	.short	0x010a
        /*0be2*/ 	.byte	0xff
	.zero		1


	//   ....[173]....
        /*0be4*/ 	.word	0x0000ab20
        /*0be8*/ 	.word	0x00000000
        /*0bec*/ 	.word	0x00000160
        /*0bf0*/ 	.short	0x010a
        /*0bf2*/ 	.byte	0xff
	.zero		1


	//   ....[174]....
        /*0bf4*/ 	.word	0x0000ab80
        /*0bf8*/ 	.word	0x00000005
        /*0bfc*/ 	.word	0x00000008
        /*0c00*/ 	.short	0x010a
        /*0c02*/ 	.byte	0xff
	.zero		1


	//   ....[175]....
        /*0c04*/ 	.word	0x0000ac70
        /*0c08*/ 	.word	0x00000003
        /*0c0c*/ 	.word	0x00000008
        /*0c10*/ 	.short	0x010a
        /*0c12*/ 	.byte	0xff
	.zero		1


	//   ....[176]....
        /*0c14*/ 	.word	0x0000acc0
        /*0c18*/ 	.word	0x00000000
        /*0c1c*/ 	.word	0x00000150
        /*0c20*/ 	.short	0x010a
        /*0c22*/ 	.byte	0xff
	.zero		1


	//   ....[177]....
        /*0c24*/ 	.word	0x0000ad20
        /*0c28*/ 	.word	0x00000000
        /*0c2c*/ 	.word	0x00000190
        /*0c30*/ 	.short	0x010a
        /*0c32*/ 	.byte	0xff
	.zero		1


	//   ....[178]....
        /*0c34*/ 	.word	0x0000ad80
        /*0c38*/ 	.word	0x00000000
        /*0c3c*/ 	.word	0x00000000
        /*0c40*/ 	.short	0x010a
        /*0c42*/ 	.byte	0xff
	.zero		1


	//   ....[179]....
        /*0c44*/ 	.word	0x0000ade0
        /*0c48*/ 	.word	0x00000000
        /*0c4c*/ 	.word	0x00000000
        /*0c50*/ 	.short	0x010a
        /*0c52*/ 	.byte	0xff
	.zero		1


	//   ....[180]....
        /*0c54*/ 	.word	0x0000ae40
        /*0c58*/ 	.word	0x00000000
        /*0c5c*/ 	.word	0x00000000
        /*0c60*/ 	.short	0x010a
        /*0c62*/ 	.byte	0xff
	.zero		1


	//   ....[181]....
        /*0c64*/ 	.word	0x0000aea0
        /*0c68*/ 	.word	0x00000000
        /*0c6c*/ 	.word	0x00000000
        /*0c70*/ 	.short	0x010a
        /*0c72*/ 	.byte	0xff
	.zero		1


	//   ....[182]....
        /*0c74*/ 	.word	0x0000af00
        /*0c78*/ 	.word	0x00000000
        /*0c7c*/ 	.word	0x000001d0
        /*0c80*/ 	.short	0x010a
        /*0c82*/ 	.byte	0xff
	.zero		1


	//   ....[183]....
        /*0c84*/ 	.word	0x0000af50
        /*0c88*/ 	.word	0x00000008
        /*0c8c*/ 	.word	0x00000150
        /*0c90*/ 	.short	0x010a
        /*0c92*/ 	.byte	0xff
	.zero		1


	//   ....[184]....
        /*0c94*/ 	.word	0x0000afb0
        /*0c98*/ 	.word	0x00000000
        /*0c9c*/ 	.word	0x00000148
        /*0ca0*/ 	.short	0x010a
        /*0ca2*/ 	.byte	0xff
	.zero		1


	//   ....[185]....
        /*0ca4*/ 	.word	0x0000b010
        /*0ca8*/ 	.word	0x00000005
        /*0cac*/ 	.word	0x00000120
        /*0cb0*/ 	.short	0x010a
        /*0cb2*/ 	.byte	0xff
	.zero		1


	//   ....[186]....
        /*0cb4*/ 	.word	0x0000b070
        /*0cb8*/ 	.word	0x00000005
        /*0cbc*/ 	.word	0x00000128
        /*0cc0*/ 	.short	0x010a
        /*0cc2*/ 	.byte	0xff
	.zero		1


	//   ....[187]....
        /*0cc4*/ 	.word	0x0000b0d0
        /*0cc8*/ 	.word	0x00000005
        /*0ccc*/ 	.word	0x00000130
        /*0cd0*/ 	.short	0x010a
        /*0cd2*/ 	.byte	0xff
	.zero		1


	//   ....[188]....
        /*0cd4*/ 	.word	0x0000b130
        /*0cd8*/ 	.word	0x00000005
        /*0cdc*/ 	.word	0x00000138
        /*0ce0*/ 	.short	0x010a
        /*0ce2*/ 	.byte	0xff
	.zero		1


	//   ....[189]....
        /*0ce4*/ 	.word	0x0000b190
        /*0ce8*/ 	.word	0x00000000
        /*0cec*/ 	.word	0x00000120
        /*0cf0*/ 	.short	0x010a
        /*0cf2*/ 	.byte	0xff
	.zero		1


	//   ....[190]....
        /*0cf4*/ 	.word	0x0000b1f0
        /*0cf8*/ 	.word	0x00000000
        /*0cfc*/ 	.word	0x00000128
        /*0d00*/ 	.short	0x010a
        /*0d02*/ 	.byte	0xff
	.zero		1


	//   ....[191]....
        /*0d04*/ 	.word	0x0000b250
        /*0d08*/ 	.word	0x00000000
        /*0d0c*/ 	.word	0x00000130
        /*0d10*/ 	.short	0x010a
        /*0d12*/ 	.byte	0xff
	.zero		1


	//   ....[192]....
        /*0d14*/ 	.word	0x0000b2a0
        /*0d18*/ 	.word	0x00000003
        /*0d1c*/ 	.word	0x00000150
        /*0d20*/ 	.short	0x010a
        /*0d22*/ 	.byte	0xff
	.zero		1


	//   ....[193]....
        /*0d24*/ 	.word	0x0000b300
        /*0d28*/ 	.word	0x00000000
        /*0d2c*/ 	.word	0x00000100
        /*0d30*/ 	.short	0x010a
        /*0d32*/ 	.byte	0xff
	.zero		1


	//   ....[194]....
        /*0d34*/ 	.word	0x0000b350
        /*0d38*/ 	.word	0x00000062
        /*0d3c*/ 	.word	0x00000170
        /*0d40*/ 	.short	0x010a
        /*0d42*/ 	.byte	0xff
	.zero		1


	//   ....[195]....
        /*0d44*/ 	.word	0x0000b3a0
        /*0d48*/ 	.word	0x00000003
        /*0d4c*/ 	.word	0x00000100
        /*0d50*/ 	.short	0x010a
        /*0d52*/ 	.byte	0xff
	.zero		1


	//   ....[196]....
        /*0d54*/ 	.word	0x0000b3f0
        /*0d58*/ 	.word	0x0000003e
        /*0d5c*/ 	.word	0x00000100
        /*0d60*/ 	.short	0x010a
        /*0d62*/ 	.byte	0xff
	.zero		1


	//   ....[197]....
        /*0d64*/ 	.word	0x0000b440
        /*0d68*/ 	.word	0x0000003d
        /*0d6c*/ 	.word	0x00000100
        /*0d70*/ 	.short	0x010a
        /*0d72*/ 	.byte	0xff
	.zero		1


	//----- nvinfo : EIATTR_NUM_MBARRIERS
	.align		4
.L_47:
        /*0d74*/ 	.byte	0x03, 0x38
        /*0d76*/ 	.short	0x003b


	//----- nvinfo : EIATTR_EXIT_INSTR_OFFSETS
	.align		4
        /*0d78*/ 	.byte	0x04, 0x1c
        /*0d7a*/ 	.short	(.L_49 - .L_48)


	//   ....[0]....
.L_48:
        /*0d7c*/ 	.word	0x00003420


	//   ....[1]....
        /*0d80*/ 	.word	0x00003930


	//   ....[2]....
        /*0d84*/ 	.word	0x00003990


	//   ....[3]....
        /*0d88*/ 	.word	0x00004c40


	//   ....[4]....
        /*0d8c*/ 	.word	0x00005e60


	//   ....[5]....
        /*0d90*/ 	.word	0x00005ea0


	//   ....[6]....
        /*0d94*/ 	.word	0x0000a1d0


	//   ....[7]....
        /*0d98*/ 	.word	0x0000a250


	//   ....[8]....
        /*0d9c*/ 	.word	0x0000a280


	//   ....[9]....
        /*0da0*/ 	.word	0x0000a300


	//----- nvinfo : EIATTR_MAX_THREADS
	.align		4
.L_49:
        /*0da4*/ 	.byte	0x04, 0x05
        /*0da6*/ 	.short	(.L_51 - .L_50)
.L_50:
        /*0da8*/ 	.word	0x00000100
        /*0dac*/ 	.word	0x00000001
        /*0db0*/ 	.word	0x00000001


	//----- nvinfo : EIATTR_CRS_STACK_SIZE
	.align		4
.L_51:
        /*0db4*/ 	.byte	0x04, 0x1e
        /*0db6*/ 	.short	(.L_53 - .L_52)
.L_52:
        /*0db8*/ 	.word	0x00000000


	//----- nvinfo : EIATTR_CBANK_PARAM_SIZE
	.align		4
.L_53:
        /*0dbc*/ 	.byte	0x03, 0x19
        /*0dbe*/ 	.short	0x0800


	//----- nvinfo : EIATTR_PARAM_CBANK
	.align		4
        /*0dc0*/ 	.byte	0x04, 0x0a
        /*0dc2*/ 	.short	(.L_55 - .L_54)
	.align		4
.L_54:
        /*0dc4*/ 	.word	index@(.nv.constant0._ZN7cutlass13device_kernelINS_4gemm6kernel13GemmUniversalIN4cute5tupleIJiiiiEEENS1_10collective13CollectiveMmaINS1_35MainloopSm100TmaUmmaWarpSpecializedILi16ELi2ELi4ENS5_IJNS4_1CILi4EEENSA_ILi1EEESC_EEEEENS5_IJNSA_ILi256EEENSA_ILi128EEENSA_ILi32EEEEEENS_10bfloat16_tENS5_IJlSC_lEEESJ_SK_NS4_8TiledMMAINS4_8MMA_AtomIJNS4_26SM100_MMA_F16BF16_2x1SM_SSISJ_SJ_fLi256ELi128ELNS4_4UMMA5MajorE0ELSP_0ELNSO_7ScaleInE0ELSQ_0EEEEEENS4_6LayoutINS5_IJSC_SC_SC_EEENS5_IJNSA_ILi0EEESV_SV_EEEEENS5_IJNS4_10UnderscoreESY_SY_EEEEENS4_18SM100_TMA_2SM_LOADENS4_14ComposedLayoutINS4_7SwizzleILi2ELi4ELi3EEENS4_18smem_ptr_flag_bitsILi16EEENST_INS5_IJNSA_ILi8EEESH_EEENS5_IJSH_SC_EEEEEEEvNS4_8identityENS4_28SM100_TMA_2SM_LOAD_MULTICASTES1B_vS1C_EENS_8epilogue10collective18CollectiveEpilogueINS1F_23Sm100TmaWarpSpecializedILi4ELi2ELi32ELb1ELb0EEEJNS5_IJSG_SG_SH_EEENS5_IJNST_ISG_SC_EENST_ISH_SC_EEEEESJ_SK_SJ_SK_NS1F_6fusion15FusionCallbacksIS1J_NS1O_17LinearCombinationISJ_fSJ_fLNS_15FloatRoundStyleE2EEES1K_S1N_JEEENS4_5SM1004TMEM4LOAD26SM100_TMEM_LOAD_32dp32b32xENS4_13SM90_TMA_LOADES1B_NS4_39AutoVectorizingCopyWithAssumedAlignmentILi128EEENS4_14SM90_TMA_STOREES1B_S20_S20_EEEvvEEEEvNT_6ParamsE)
        /*0dc8*/ 	.short	0x0380
        /*0dca*/ 	.short	0x0800


	//----- nvinfo : EIATTR_SW_WAR
	.align		4
.L_55:
        /*0dcc*/ 	.byte	0x04, 0x36
        /*0dce*/ 	.short	(.L_57 - .L_56)
.L_56:
        /*0dd0*/ 	.word	0x00000008
.L_57:


//--------------------- .nv.callgraph             --------------------------
	.section	.nv.callgraph,"",@"SHT_CUDA_CALLGRAPH"
	.align	4
	.sectionentsize	8
	.align		4
        /*0000*/ 	.word	0x00000000
	.align		4
        /*0004*/ 	.word	0xffffffff
	.align		4
        /*0008*/ 	.word	index@(_ZN7cutlass13device_kernelINS_4gemm6kernel13GemmUniversalIN4cute5tupleIJiiiiEEENS1_10collective13CollectiveMmaINS1_35MainloopSm100TmaUmmaWarpSpecializedILi16ELi2ELi4ENS5_IJNS4_1CILi4EEENSA_ILi1EEESC_EEEEENS5_IJNSA_ILi256EEENSA_ILi128EEENSA_ILi32EEEEEENS_10bfloat16_tENS5_IJlSC_lEEESJ_SK_NS4_8TiledMMAINS4_8MMA_AtomIJNS4_26SM100_MMA_F16BF16_2x1SM_SSISJ_SJ_fLi256ELi128ELNS4_4UMMA5MajorE0ELSP_0ELNSO_7ScaleInE0ELSQ_0EEEEEENS4_6LayoutINS5_IJSC_SC_SC_EEENS5_IJNSA_ILi0EEESV_SV_EEEEENS5_IJNS4_10UnderscoreESY_SY_EEEEENS4_18SM100_TMA_2SM_LOADENS4_14ComposedLayoutINS4_7SwizzleILi2ELi4ELi3EEENS4_18smem_ptr_flag_bitsILi16EEENST_INS5_IJNSA_ILi8EEESH_EEENS5_IJSH_SC_EEEEEEEvNS4_8identityENS4_28SM100_TMA_2SM_LOAD_MULTICASTES1B_vS1C_EENS_8epilogue10collective18CollectiveEpilogueINS1F_23Sm100TmaWarpSpecializedILi4ELi2ELi32ELb1ELb0EEEJNS5_IJSG_SG_SH_EEENS5_IJNST_ISG_SC_EENST_ISH_SC_EEEEESJ_SK_SJ_SK_NS1F_6fusion15FusionCallbacksIS1J_NS1O_17LinearCombinationISJ_fSJ_fLNS_15FloatRoundStyleE2EEES1K_S1N_JEEENS4_5SM1004TMEM4LOAD26SM100_TMEM_LOAD_32dp32b32xENS4_13SM90_TMA_LOADES1B_NS4_39AutoVectorizingCopyWithAssumedAlignmentILi128EEENS4_14SM90_TMA_STOREES1B_S20_S20_EEEvvEEEEvNT_6ParamsE)
	.align		4
        /*000c*/ 	.word	index@(__assertfail)
	.align		4
        /*0010*/ 	.word	0x00000000
	.align		4
        /*0014*/ 	.word	0xfffffffe
	.align		4
        /*0018*/ 	.word	0x00000000
	.align		4
        /*001c*/ 	.word	0xfffffffd
	.align		4
        /*0020*/ 	.word	0x00000000
	.align		4
        /*0024*/ 	.word	0xfffffffc


//--------------------- .nv.constant4             --------------------------
	.section	.nv.constant4,"a",@progbits
	.align	8
	.align		8
.nv.constant4:
        /*0000*/ 	.dword	__assertfail
	.align		8
        /*0008*/ 	.dword	__unnamed_1
	.align		8
        /*0010*/ 	.dword	__unnamed_2
	.align		8
        /*0018*/ 	.dword	_ZN40_INTERNAL_8221f7e9_4_k_cu_18f12afc_324264cuda3std3__45__cpo5beginE
	.align		8
        /*0020*/ 	.dword	_ZN40_INTERNAL_8221f7e9_4_k_cu_18f12afc_324264cuda3std3__45__cpo3endE
	.align		8
        /*0028*/ 	.dword	_ZN40_INTERNAL_8221f7e9_4_k_cu_18f12afc_324264cuda3std3__45__cpo6cbeginE
	.align		8
        /*0030*/ 	.dword	_ZN40_INTERNAL_8221f7e9_4_k_cu_18f12afc_324264cuda3std3__45__cpo4cendE
	.align		8
        /*0038*/ 	.dword	_ZN40_INTERNAL_8221f7e9_4_k_cu_18f12afc_324264cuda3std3__442_GLOBAL__N__8221f7e9_4_k_cu_18f12afc_324266ignoreE
	.align		8
        /*0040*/ 	.dword	_ZN40_INTERNAL_8221f7e9_4_k_cu_18f12afc_324264cuda3std3__419piecewise_constructE
	.align		8
        /*0048*/ 	.dword	_ZN40_INTERNAL_8221f7e9_4_k_cu_18f12afc_324264cuda3std3__48in_placeE
	.align		8
        /*0050*/ 	.dword	_ZN40_INTERNAL_8221f7e9_4_k_cu_18f12afc_324264cuda3std6ranges3__45__cpo4swapE
	.align		8
        /*0058*/ 	.dword	_ZN40_INTERNAL_8221f7e9_4_k_cu_18f12afc_324264cuda3std6ranges3__45__cpo9iter_moveE
	.align		8
        /*0060*/ 	.dword	_ZN40_INTERNAL_8221f7e9_4_k_cu_18f12afc_324264cute7productE
	.align		8
        /*0068*/ 	.dword	_ZN40_INTERNAL_8221f7e9_4_k_cu_18f12afc_324264cute1_E
	.align		8
        /*0070*/ 	.dword	$str$25
	.align		8
        /*0078*/ 	.dword	$str$26
	.align		8
        /*0080*/ 	.dword	$str$27
	.align		8
        /*0088*/ 	.dword	$str$28


//--------------------- .text._ZN7cutlass13device_kernelINS_4gemm6kernel13GemmUniversalIN4cute5tupleIJiiiiEEENS1_10collective13CollectiveMmaINS1_35MainloopSm100TmaUmmaWarpSpecializedILi16ELi2ELi4ENS5_IJNS4_1CILi4EEENSA_ILi1EEESC_EEEEENS5_IJNSA_ILi256EEENSA_ILi128EEENSA_ILi32EEEEEENS_10bfloat16_tENS5_IJlSC_lEEESJ_SK_NS4_8TiledMMAINS4_8MMA_AtomIJNS4_26SM100_MMA_F16BF16_2x1SM_SSISJ_SJ_fLi256ELi128ELNS4_4UMMA5MajorE0ELSP_0ELNSO_7ScaleInE0ELSQ_0EEEEEENS4_6LayoutINS5_IJSC_SC_SC_EEENS5_IJNSA_ILi0EEESV_SV_EEEEENS5_IJNS4_10UnderscoreESY_SY_EEEEENS4_18SM100_TMA_2SM_LOADENS4_14ComposedLayoutINS4_7SwizzleILi2ELi4ELi3EEENS4_18smem_ptr_flag_bitsILi16EEENST_INS5_IJNSA_ILi8EEESH_EEENS5_IJSH_SC_EEEEEEEvNS4_8identityENS4_28SM100_TMA_2SM_LOAD_MULTICASTES1B_vS1C_EENS_8epilogue10collective18CollectiveEpilogueINS1F_23Sm100TmaWarpSpecializedILi4ELi2ELi32ELb1ELb0EEEJNS5_IJSG_SG_SH_EEENS5_IJNST_ISG_SC_EENST_ISH_SC_EEEEESJ_SK_SJ_SK_NS1F_6fusion15FusionCallbacksIS1J_NS1O_17LinearCombinationISJ_fSJ_fLNS_15FloatRoundStyleE2EEES1K_S1N_JEEENS4_5SM1004TMEM4LOAD26SM100_TMEM_LOAD_32dp32b32xENS4_13SM90_TMA_LOADES1B_NS4_39AutoVectorizingCopyWithAssumedAlignmentILi128EEENS4_14SM90_TMA_STOREES1B_S20_S20_EEEvvEEEEvNT_6ParamsE --------------------------
	.section	.text._ZN7cutlass13device_kernelINS_4gemm6kernel13GemmUniversalIN4cute5tupleIJiiiiEEENS1_10collective13CollectiveMmaINS1_35MainloopSm100TmaUmmaWarpSpecializedILi16ELi2ELi4ENS5_IJNS4_1CILi4EEENSA_ILi1EEESC_EEEEENS5_IJNSA_ILi256EEENSA_ILi128EEENSA_ILi32EEEEEENS_10bfloat16_tENS5_IJlSC_lEEESJ_SK_NS4_8TiledMMAINS4_8MMA_AtomIJNS4_26SM100_MMA_F16BF16_2x1SM_SSISJ_SJ_fLi256ELi128ELNS4_4UMMA5MajorE0ELSP_0ELNSO_7ScaleInE0ELSQ_0EEEEEENS4_6LayoutINS5_IJSC_SC_SC_EEENS5_IJNSA_ILi0EEESV_SV_EEEEENS5_IJNS4_10UnderscoreESY_SY_EEEEENS4_18SM100_TMA_2SM_LOADENS4_14ComposedLayoutINS4_7SwizzleILi2ELi4ELi3EEENS4_18smem_ptr_flag_bitsILi16EEENST_INS5_IJNSA_ILi8EEESH_EEENS5_IJSH_SC_EEEEEEEvNS4_8identityENS4_28SM100_TMA_2SM_LOAD_MULTICASTES1B_vS1C_EENS_8epilogue10collective18CollectiveEpilogueINS1F_23Sm100TmaWarpSpecializedILi4ELi2ELi32ELb1ELb0EEEJNS5_IJSG_SG_SH_EEENS5_IJNST_ISG_SC_EENST_ISH_SC_EEEEESJ_SK_SJ_SK_NS1F_6fusion15FusionCallbacksIS1J_NS1O_17LinearCombinationISJ_fSJ_fLNS_15FloatRoundStyleE2EEES1K_S1N_JEEENS4_5SM1004TMEM4LOAD26SM100_TMEM_LOAD_32dp32b32xENS4_13SM90_TMA_LOADES1B_NS4_39AutoVectorizingCopyWithAssumedAlignmentILi128EEENS4_14SM90_TMA_STOREES1B_S20_S20_EEEvvEEEEvNT_6ParamsE,"ax",@progbits
	.align	128
.text._ZN7cutlass13device_kernelINS_4gemm6kernel13GemmUniversalIN4cute5tupleIJiiiiEEENS1_10collective13CollectiveMmaINS1_35MainloopSm100TmaUmmaWarpSpecializedILi16ELi2ELi4ENS5_IJNS4_1CILi4EEENSA_ILi1EEESC_EEEEENS5_IJNSA_ILi256EEENSA_ILi128EEENSA_ILi32EEEEEENS_10bfloat16_tENS5_IJlSC_lEEESJ_SK_NS4_8TiledMMAINS4_8MMA_AtomIJNS4_26SM100_MMA_F16BF16_2x1SM_SSISJ_SJ_fLi256ELi128ELNS4_4UMMA5MajorE0ELSP_0ELNSO_7ScaleInE0ELSQ_0EEEEEENS4_6LayoutINS5_IJSC_SC_SC_EEENS5_IJNSA_ILi0EEESV_SV_EEEEENS5_IJNS4_10UnderscoreESY_SY_EEEEENS4_18SM100_TMA_2SM_LOADENS4_14ComposedLayoutINS4_7SwizzleILi2ELi4ELi3EEENS4_18smem_ptr_flag_bitsILi16EEENST_INS5_IJNSA_ILi8EEESH_EEENS5_IJSH_SC_EEEEEEEvNS4_8identityENS4_28SM100_TMA_2SM_LOAD_MULTICASTES1B_vS1C_EENS_8epilogue10collective18CollectiveEpilogueINS1F_23Sm100TmaWarpSpecializedILi4ELi2ELi32ELb1ELb0EEEJNS5_IJSG_SG_SH_EEENS5_IJNST_ISG_SC_EENST_ISH_SC_EEEEESJ_SK_SJ_SK_NS1F_6fusion15FusionCallbacksIS1J_NS1O_17LinearCombinationISJ_fSJ_fLNS_15FloatRoundStyleE2EEES1K_S1N_JEEENS4_5SM1004TMEM4LOAD26SM100_TMEM_LOAD_32dp32b32xENS4_13SM90_TMA_LOADES1B_NS4_39AutoVectorizingCopyWithAssumedAlignmentILi128EEENS4_14SM90_TMA_STOREES1B_S20_S20_EEEvvEEEEvNT_6ParamsE:
        .type           _ZN7cutlass13device_kernelINS_4gemm6kernel13GemmUniversalIN4cute5tupleIJiiiiEEENS1_10collective13CollectiveMmaINS1_35MainloopSm100TmaUmmaWarpSpecializedILi16ELi2ELi4ENS5_IJNS4_1CILi4EEENSA_ILi1EEESC_EEEEENS5_IJNSA_ILi256EEENSA_ILi128EEENSA_ILi32EEEEEENS_10bfloat16_tENS5_IJlSC_lEEESJ_SK_NS4_8TiledMMAINS4_8MMA_AtomIJNS4_26SM100_MMA_F16BF16_2x1SM_SSISJ_SJ_fLi256ELi128ELNS4_4UMMA5MajorE0ELSP_0ELNSO_7ScaleInE0ELSQ_0EEEEEENS4_6LayoutINS5_IJSC_SC_SC_EEENS5_IJNSA_ILi0EEESV_SV_EEEEENS5_IJNS4_10UnderscoreESY_SY_EEEEENS4_18SM100_TMA_2SM_LOADENS4_14ComposedLayoutINS4_7SwizzleILi2ELi4ELi3EEENS4_18smem_ptr_flag_bitsILi16EEENST_INS5_IJNSA_ILi8EEESH_EEENS5_IJSH_SC_EEEEEEEvNS4_8identityENS4_28SM100_TMA_2SM_LOAD_MULTICASTES1B_vS1C_EENS_8epilogue10collective18CollectiveEpilogueINS1F_23Sm100TmaWarpSpecializedILi4ELi2ELi32ELb1ELb0EEEJNS5_IJSG_SG_SH_EEENS5_IJNST_ISG_SC_EENST_ISH_SC_EEEEESJ_SK_SJ_SK_NS1F_6fusion15FusionCallbacksIS1J_NS1O_17LinearCombinationISJ_fSJ_fLNS_15FloatRoundStyleE2EEES1K_S1N_JEEENS4_5SM1004TMEM4LOAD26SM100_TMEM_LOAD_32dp32b32xENS4_13SM90_TMA_LOADES1B_NS4_39AutoVectorizingCopyWithAssumedAlignmentILi128EEENS4_14SM90_TMA_STOREES1B_S20_S20_EEEvvEEEEvNT_6ParamsE,@function
        .size           _ZN7cutlass13device_kernelINS_4gemm6kernel13GemmUniversalIN4cute5tupleIJiiiiEEENS1_10collective13CollectiveMmaINS1_35MainloopSm100TmaUmmaWarpSpecializedILi16ELi2ELi4ENS5_IJNS4_1CILi4EEENSA_ILi1EEESC_EEEEENS5_IJNSA_ILi256EEENSA_ILi128EEENSA_ILi32EEEEEENS_10bfloat16_tENS5_IJlSC_lEEESJ_SK_NS4_8TiledMMAINS4_8MMA_AtomIJNS4_26SM100_MMA_F16BF16_2x1SM_SSISJ_SJ_fLi256ELi128ELNS4_4UMMA5MajorE0ELSP_0ELNSO_7ScaleInE0ELSQ_0EEEEEENS4_6LayoutINS5_IJSC_SC_SC_EEENS5_IJNSA_ILi0EEESV_SV_EEEEENS5_IJNS4_10UnderscoreESY_SY_EEEEENS4_18SM100_TMA_2SM_LOADENS4_14ComposedLayoutINS4_7SwizzleILi2ELi4ELi3EEENS4_18smem_ptr_flag_bitsILi16EEENST_INS5_IJNSA_ILi8EEESH_EEENS5_IJSH_SC_EEEEEEEvNS4_8identityENS4_28SM100_TMA_2SM_LOAD_MULTICASTES1B_vS1C_EENS_8epilogue10collective18CollectiveEpilogueINS1F_23Sm100TmaWarpSpecializedILi4ELi2ELi32ELb1ELb0EEEJNS5_IJSG_SG_SH_EEENS5_IJNST_ISG_SC_EENST_ISH_SC_EEEEESJ_SK_SJ_SK_NS1F_6fusion15FusionCallbacksIS1J_NS1O_17LinearCombinationISJ_fSJ_fLNS_15FloatRoundStyleE2EEES1K_S1N_JEEENS4_5SM1004TMEM4LOAD26SM100_TMEM_LOAD_32dp32b32xENS4_13SM90_TMA_LOADES1B_NS4_39AutoVectorizingCopyWithAssumedAlignmentILi128EEENS4_14SM90_TMA_STOREES1B_S20_S20_EEEvvEEEEvNT_6ParamsE,(.L_x_234 - _ZN7cutlass13device_kernelINS_4gemm6kernel13GemmUniversalIN4cute5tupleIJiiiiEEENS1_10collective13CollectiveMmaINS1_35MainloopSm100TmaUmmaWarpSpecializedILi16ELi2ELi4ENS5_IJNS4_1CILi4EEENSA_ILi1EEESC_EEEEENS5_IJNSA_ILi256EEENSA_ILi128EEENSA_ILi32EEEEEENS_10bfloat16_tENS5_IJlSC_lEEESJ_SK_NS4_8TiledMMAINS4_8MMA_AtomIJNS4_26SM100_MMA_F16BF16_2x1SM_SSISJ_SJ_fLi256ELi128ELNS4_4UMMA5MajorE0ELSP_0ELNSO_7ScaleInE0ELSQ_0EEEEEENS4_6LayoutINS5_IJSC_SC_SC_EEENS5_IJNSA_ILi0EEESV_SV_EEEEENS5_IJNS4_10UnderscoreESY_SY_EEEEENS4_18SM100_TMA_2SM_LOADENS4_14ComposedLayoutINS4_7SwizzleILi2ELi4ELi3EEENS4_18smem_ptr_flag_bitsILi16EEENST_INS5_IJNSA_ILi8EEESH_EEENS5_IJSH_SC_EEEEEEEvNS4_8identityENS4_28SM100_TMA_2SM_LOAD_MULTICASTES1B_vS1C_EENS_8epilogue10collective18CollectiveEpilogueINS1F_23Sm100TmaWarpSpecializedILi4ELi2ELi32ELb1ELb0EEEJNS5_IJSG_SG_SH_EEENS5_IJNST_ISG_SC_EENST_ISH_SC_EEEEESJ_SK_SJ_SK_NS1F_6fusion15FusionCallbacksIS1J_NS1O_17LinearCombinationISJ_fSJ_fLNS_15FloatRoundStyleE2EEES1K_S1N_JEEENS4_5SM1004TMEM4LOAD26SM100_TMEM_LOAD_32dp32b32xENS4_13SM90_TMA_LOADES1B_NS4_39AutoVectorizingCopyWithAssumedAlignmentILi128EEENS4_14SM90_TMA_STOREES1B_S20_S20_EEEvvEEEEvNT_6ParamsE)
        .other          _ZN7cutlass13device_kernelINS_4gemm6kernel13GemmUniversalIN4cute5tupleIJiiiiEEENS1_10collective13CollectiveMmaINS1_35MainloopSm100TmaUmmaWarpSpecializedILi16ELi2ELi4ENS5_IJNS4_1CILi4EEENSA_ILi1EEESC_EEEEENS5_IJNSA_ILi256EEENSA_ILi128EEENSA_ILi32EEEEEENS_10bfloat16_tENS5_IJlSC_lEEESJ_SK_NS4_8TiledMMAINS4_8MMA_AtomIJNS4_26SM100_MMA_F16BF16_2x1SM_SSISJ_SJ_fLi256ELi128ELNS4_4UMMA5MajorE0ELSP_0ELNSO_7ScaleInE0ELSQ_0EEEEEENS4_6LayoutINS5_IJSC_SC_SC_EEENS5_IJNSA_ILi0EEESV_SV_EEEEENS5_IJNS4_10UnderscoreESY_SY_EEEEENS4_18SM100_TMA_2SM_LOADENS4_14ComposedLayoutINS4_7SwizzleILi2ELi4ELi3EEENS4_18smem_ptr_flag_bitsILi16EEENST_INS5_IJNSA_ILi8EEESH_EEENS5_IJSH_SC_EEEEEEEvNS4_8identityENS4_28SM100_TMA_2SM_LOAD_MULTICASTES1B_vS1C_EENS_8epilogue10collective18CollectiveEpilogueINS1F_23Sm100TmaWarpSpecializedILi4ELi2ELi32ELb1ELb0EEEJNS5_IJSG_SG_SH_EEENS5_IJNST_ISG_SC_EENST_ISH_SC_EEEEESJ_SK_SJ_SK_NS1F_6fusion15FusionCallbacksIS1J_NS1O_17LinearCombinationISJ_fSJ_fLNS_15FloatRoundStyleE2EEES1K_S1N_JEEENS4_5SM1004TMEM4LOAD26SM100_TMEM_LOAD_32dp32b32xENS4_13SM90_TMA_LOADES1B_NS4_39AutoVectorizingCopyWithAssumedAlignmentILi128EEENS4_14SM90_TMA_STOREES1B_S20_S20_EEEvvEEEEvNT_6ParamsE,@"STO_CUDA_ENTRY STV_DEFAULT"
_ZN7cutlass13device_kernelINS_4gemm6kernel13GemmUniversalIN4cute5tupleIJiiiiEEENS1_10collective13CollectiveMmaINS1_35MainloopSm100TmaUmmaWarpSpecializedILi16ELi2ELi4ENS5_IJNS4_1CILi4EEENSA_ILi1EEESC_EEEEENS5_IJNSA_ILi256EEENSA_ILi128EEENSA_ILi32EEEEEENS_10bfloat16_tENS5_IJlSC_lEEESJ_SK_NS4_8TiledMMAINS4_8MMA_AtomIJNS4_26SM100_MMA_F16BF16_2x1SM_SSISJ_SJ_fLi256ELi128ELNS4_4UMMA5MajorE0ELSP_0ELNSO_7ScaleInE0ELSQ_0EEEEEENS4_6LayoutINS5_IJSC_SC_SC_EEENS5_IJNSA_ILi0EEESV_SV_EEEEENS5_IJNS4_10UnderscoreESY_SY_EEEEENS4_18SM100_TMA_2SM_LOADENS4_14ComposedLayoutINS4_7SwizzleILi2ELi4ELi3EEENS4_18smem_ptr_flag_bitsILi16EEENST_INS5_IJNSA_ILi8EEESH_EEENS5_IJSH_SC_EEEEEEEvNS4_8identityENS4_28SM100_TMA_2SM_LOAD_MULTICASTES1B_vS1C_EENS_8epilogue10collective18CollectiveEpilogueINS1F_23Sm100TmaWarpSpecializedILi4ELi2ELi32ELb1ELb0EEEJNS5_IJSG_SG_SH_EEENS5_IJNST_ISG_SC_EENST_ISH_SC_EEEEESJ_SK_SJ_SK_NS1F_6fusion15FusionCallbacksIS1J_NS1O_17LinearCombinationISJ_fSJ_fLNS_15FloatRoundStyleE2EEES1K_S1N_JEEENS4_5SM1004TMEM4LOAD26SM100_TMEM_LOAD_32dp32b32xENS4_13SM90_TMA_LOADES1B_NS4_39AutoVectorizingCopyWithAssumedAlignmentILi128EEENS4_14SM90_TMA_STOREES1B_S20_S20_EEEvvEEEEvNT_6ParamsE:
[----:B------:R-:W1:Y:S01]  /*0000*/  LDC R1, c[0x0][0x37c] ;  /* 0x0000df00ff017b82 */ /* 0x000e620000000800 */
[----:B------:R-:W2:Y:S01]  /*0010*/  S2R R95, SR_TID.X ;  /* 0x00000000005f7919 */ /* 0x000ea20000002100 */
[----:B------:R-:W3:Y:S06]  /*0020*/  LDCU.64 UR8, c[0x0][0x890] ;  /* 0x00011200ff0877ac */ /* 0x000eec0008000a00 */
[----:B------:R-:W4:Y:S01]  /*0030*/  S2UR UR4, SR_CgaCtaId ;  /* 0x00000000000479c3 */ /* 0x000f220000008800 */
[----:B------:R-:W-:Y:S02]  /*0040*/  PRMT R80, RZ, 0x7610, R80 ;  /* 0x00007610ff507816 */ /* 0x000fe40000000050 */
[----:B------:R-:W-:Y:S01]  /*0050*/  ELECT P1, URZ, PT ;  /* 0x0000000000ff782f */ /* 0x000fe20003820000 */
[----:B---3--:R-:W-:-:S04]  /*0060*/  UISETP.NE.U32.AND UP0, UPT, UR8, URZ, UPT ;  /* 0x000000ff0800728c */ /* 0x008fc8000bf05070 */
[----:B------:R-:W-:Y:S02]  /*0070*/  UISETP.NE.AND.EX UP0, UPT, UR9, URZ, UPT, UP0 ;  /* 0x000000ff0900728c */ /* 0x000fe4000bf05300 */
[----:B----4-:R-:W-:Y:S02]  /*0080*/  ULOP3.LUT UR33, UR4, 0x1, URZ, 0xc0, !UPT ;  /* 0x0000000104217892 */ /* 0x010fe4000f8ec0ff */
[----:B------:R-:W-:Y:S01]  /*0090*/  ULOP3.LUT UR37, UR4, 0x1, URZ, 0x3c, !UPT ;  /* 0x0000000104257892 */ /* 0x000fe2000f8e3cff */
[----:B--2---:R-:W-:-:S05]  /*00a0*/  SHF.R.U32.HI R81, RZ, 0x5, R95 ;  /* 0x00000005ff517819 */ /* 0x004fca000001165f */
[----:B------:R-:W2:Y:S02]  /*00b0*/  SHFL.IDX PT, R0, R81, RZ, 0x1f ;  /* 0x00001fff51007589 */ /* 0x000ea400000e0000 */
[----:B--2---:R-:W-:Y:S01]  /*00c0*/  R2UR UR20, R0 ;  /* 0x00000000001472ca */ /* 0x004fe200000e0000 */
[----:B-1----:R-:W-:-:S14]  /*00d0*/  BRA.U UP0, `(.L_x_0) ;  /* 0x0000000100307547 */ /* 0x002fdc000b800000 */
[----:B------:R-:W1:Y:S02]  /*00e0*/  LDCU.64 UR4, c[0x0][0x888] ;  /* 0x00011100ff0477ac */ /* 0x000e640008000a00 */
[----:B-1----:R-:W-:-:S04]  /*00f0*/  UISETP.NE.U32.AND UP0, UPT, UR4, URZ, UPT ;  /* 0x000000ff0400728c */ /* 0x002fc8000bf05070 */
[----:B------:R-:W-:-:S09]  /*0100*/  UISETP.NE.AND.EX UP0, UPT, UR5, URZ, UPT, UP0 ;  /* 0x000000ff0500728c */ /* 0x000fd2000bf05300 */
[----:B------:R-:W-:Y:S05]  /*0110*/  BRA.U !UP0, `(.L_x_1) ;  /* 0x0000000108147547 */ /* 0x000fea000b800000 */
[----:B------:R-:W1:Y:S01]  /*0120*/  LDC.64 R2, c[0x0][0x888] ;  /* 0x00022200ff027b82 */ /* 0x000e620000000a00 */
[----:B------:R-:W1:Y:S02]  /*0130*/  LDCU.64 UR4, c[0x0][0x358] ;  /* 0x00006b00ff0477ac */ /* 0x000e640008000a00 */
[----:B-1----:R1:W5:Y:S01]  /*0140*/  LDG.E R41, desc[UR4][R2.64] ;  /* 0x0000000402297981 */ /* 0x002362000c1e1900 */
[----:B------:R-:W-:Y:S01]  /*0150*/  HFMA2 R80, -RZ, RZ, 0, 5.9604644775390625e-08 ;  /* 0x00000001ff507431 */ /* 0x000fe200000001ff */
[----:B------:R-:W-:Y:S05]  /*0160*/  BRA `(.L_x_0) ;  /* 0x00000000000c7947 */ /* 0x000fea0003800000 */
.L_x_1:
[----:B------:R-:W1:Y:S01]  /*0170*/  LDCU UR4, c[0x0][0x880] ;  /* 0x00011000ff0477ac */ /* 0x000e620008000800 */
[----:B------:R-:W-:Y:S01]  /*0180*/  HFMA2 R80, -RZ, RZ, 0, 5.9604644775390625e-08 ;  /* 0x00000001ff507431 */ /* 0x000fe200000001ff */
[----:B-1----:R-:W-:-:S07]  /*0190*/  MOV R41, UR4 ;  /* 0x0000000400297c02 */ /* 0x002fce0008000f00 */
.L_x_0:
[----:B------:R-:W2:Y:S02]  /*01a0*/  LDCU.64 UR4, c[0x0][0x8b0] ;  /* 0x00011600ff0477ac */ /* 0x000ea40008000a00 */
[----:B--2---:R-:W-:-:S04]  /*01b0*/  UISETP.NE.U32.AND UP0, UPT, UR4, URZ, UPT ;  /* 0x000000ff0400728c */ /* 0x004fc8000bf05070 */
[----:B------:R-:W-:-:S09]  /*01c0*/  UISETP.NE.AND.EX UP0, UPT, UR5, URZ, UPT, UP0 ;  /* 0x000000ff0500728c */ /* 0x000fd2000bf05300 */
[----:B------:R-:W-:Y:S05]  /*01d0*/  BRA.U UP0, `(.L_x_2) ;  /* 0x0000000100287547 */ /* 0x000fea000b800000 */
[----:B------:R-:W2:Y:S02]  /*01e0*/  LDCU.64 UR4, c[0x0][0x8a8] ;  /* 0x00011500ff0477ac */ /* 0x000ea40008000a00 */
[----:B--2---:R-:W-:-:S04]  /*01f0*/  UISETP.NE.U32.AND UP0, UPT, UR4, URZ, UPT ;  /* 0x000000ff0400728c */ /* 0x004fc8000bf05070 */
[----:B------:R-:W-:-:S09]  /*0200*/  UISETP.NE.AND.EX UP0, UPT, UR5, URZ, UPT, UP0 ;  /* 0x000000ff0500728c */ /* 0x000fd2000bf05300 */
[----:B------:R-:W-:Y:S05]  /*0210*/  BRA.U !UP0, `(.L_x_3) ;  /* 0x0000000108107547 */ /* 0x000fea000b800000 */
[----:B------:R-:W2:Y:S01]  /*0220*/  LDC.64 R38, c[0x0][0x8a8] ;  /* 0x00022a00ff267b82 */ /* 0x000ea20000000a00 */
[----:B------:R-:W2:Y:S02]  /*0230*/  LDCU.64 UR4, c[0x0][0x358] ;  /* 0x00006b00ff0477ac */ /* 0x000ea40008000a00 */
[----:B--2---:R2:W5:Y:S01]  /*0240*/  LDG.E R38, desc[UR4][R38.64] ;  /* 0x0000000426267981 */ /* 0x004562000c1e1900 */
[----:B------:R-:W-:Y:S05]  /*0250*/  BRA `(.L_x_2) ;  /* 0x0000000000087947 */ /* 0x000fea0003800000 */
.L_x_3:
[----:B------:R-:W2:Y:S02]  /*0260*/  LDCU UR4, c[0x0][0x8a0] ;  /* 0x00011400ff0477ac */ /* 0x000ea40008000800 */
[----:B--2---:R-:W-:Y:S02]  /*0270*/  MOV R38, UR4 ;  /* 0x0000000400267c02 */ /* 0x004fe40008000f00 */
.L_x_2:
[----:B------:R-:W-:Y:S01]  /*0280*/  IMAD.U32 R0, RZ, RZ, UR20 ;  /* 0x00000014ff007e24 */ /* 0x000fe2000f8e00ff */
[----:B------:R-:W-:Y:S04]  /*0290*/  BSSY.RECONVERGENT B0, `(.L_x_4) ;  /* 0x000000c000007945 */ /* 0x000fe80003800200 */
[C---:B------:R-:W-:Y:S02]  /*02a0*/  ISETP.NE.OR P2, PT, R0.reuse, 0x1, !P1 ;  /* 0x000000010000780c */ /* 0x040fe40004f45670 */
[----:B------:R-:W-:-:S11]  /*02b0*/  ISETP.NE.OR P0, PT, R0, 0x3, !P1 ;  /* 0x000000030000780c */ /* 0x000fd60004f05670 */
[----:B------:R-:W-:Y:S05]  /*02c0*/  @P2 BRA `(.L_x_5) ;  /* 0x0000000000202947 */ /* 0x000fea0003800000 */
[----:B------:R-:W3:Y:S02]  /*02d0*/  LDCU.64 UR4, c[0x0][0x348] ;  /* 0x00006900ff0477ac */ /* 0x000ee40008000a00 */
[----:B---3--:R-:W-:Y:S02]  /*02e0*/  UIADD3 UR6, UP1, UPT, UR4, 0x80, URZ ;  /* 0x0000008004067890 */ /* 0x008fe4000ff3e0ff */
[----:B------:R-:W-:Y:S02]  /*02f0*/  UIADD3 UR4, UP0, UPT, UR4, 0x180, URZ ;  /* 0x0000018004047890 */ /* 0x000fe4000ff1e0ff */
[----:B------:R-:W-:Y:S02]  /*0300*/  UIADD3.X UR7, UPT, UPT, URZ, UR5, URZ, UP1, !UPT ;  /* 0x00000005ff077290 */ /* 0x000fe40008ffe4ff */
[----:B------:R-:W-:-:S07]  /*0310*/  UIADD3.X UR5, UPT, UPT, URZ, UR5, URZ, UP0, !UPT ;  /* 0x00000005ff057290 */ /* 0x000fce00087fe4ff */
[----:B------:R3:W-:Y:S02]  /*0320*/  UTMACCTL.PF [UR6] ;  /* 0x00000000060079b9 */ /* 0x0007e40008040000 */
[----:B------:R3:W-:Y:S02]  /*0330*/  UTMACCTL.PF [UR4] ;  /* 0x00000000040079b9 */ /* 0x0007e40008040000 */
[----:B---3--:R-:W-:Y:S01]  /*0340*/  NOP ;  /* 0x0000000000007918 */ /* 0x008fe20000000000 */
.L_x_5:
[----:B------:R-:W-:Y:S05]  /*0350*/  BSYNC.RECONVERGENT B0 ;  /* 0x0000000000007941 */ /* 0x000fea0003800200 */
.L_x_4:
[----:B------:R-:W-:Y:S04]  /*0360*/  BSSY.RECONVERGENT B0, `(.L_x_6) ;  /* 0x000000a000007945 */ /* 0x000fe80003800200 */
        /* <DEDUP_REMOVED lines=9> */
.L_x_7:
[----:B------:R-:W-:Y:S05]  /*0400*/  BSYNC.RECONVERGENT B0 ;  /* 0x0000000000007941 */ /* 0x000fea0003800200 */
.L_x_6:
[----:B------:R-:W3:Y:S01]  /*0410*/  LDCU.64 UR4, c[0x0][0x888] ;  /* 0x00011100ff0477ac */ /* 0x000ee20008000a00 */
[----:B------:R-:W-:Y:S02]  /*0420*/  UISETP.EQ.U32.AND UP2, UPT, UR8, URZ, UPT ;  /* 0x000000ff0800728c */ /* 0x000fe4000bf42070 */
[----:B------:R-:W-:Y:S02]  /*0430*/  UPLOP3.LUT UP4, UPT, UPT, UPT, UPT, 0x80, 0x8 ;  /* 0x000000000008789c */ /* 0x000fe40003f8f070 */
[----:B---3--:R-:W-:-:S04]  /*0440*/  UISETP.NE.U32.AND UP0, UPT, UR4, URZ, UPT ;  /* 0x000000ff0400728c */ /* 0x008fc8000bf05070 */
[----:B------:R-:W-:-:S04]  /*0450*/  UISETP.NE.AND.EX UP1, UPT, UR5, URZ, UPT, UP0 ;  /* 0x000000ff0500728c */ /* 0x000fc8000bf25300 */
[----:B------:R-:W-:-:S04]  /*0460*/  UISETP.EQ.OR.EX UP3, UPT, UR9, URZ, !UP1, UP2 ;  /* 0x000000ff0900728c */ /* 0x000fc8000cf62720 */
[----:B------:R-:W-:-:S06]  /*0470*/  UP2UR UR4, UPR, URZ, 0x8 ;  /* 0x00000008ff047883 */ /* 0x000fcc0008000000 */
[----:B------:R-:W-:Y:S01]  /*0480*/  MOV R84, UR4 ;  /* 0x0000000400547c02 */ /* 0x000fe20008000f00 */
[----:B------:R-:W-:Y:S06]  /*0490*/  BRA.U !UP3, `(.L_x_8) ;  /* 0x000000010b207547 */ /* 0x000fec000b800000 */
[----:B------:R-:W-:Y:S01]  /*04a0*/  UISETP.NE.U32.AND UP2, UPT, UR8, URZ, UPT ;  /* 0x000000ff0800728c */ /* 0x000fe2000bf45070 */
[----:B-----5:R-:W-:Y:S01]  /*04b0*/  FSETP.NEU.AND P0, PT, R41, RZ, PT ;  /* 0x000000ff2900720b */ /* 0x020fe20003f0d000 */
[----:B------:R-:W-:Y:S02]  /*04c0*/  USEL UR4, URZ, 0xffffffff, UP1 ;  /* 0xffffffffff047887 */ /* 0x000fe40008800000 */
[----:B------:R-:W-:-:S10]  /*04d0*/  UISETP.NE.AND.EX UP2, UPT, UR9, URZ, UPT, UP2 ;  /* 0x000000ff0900728c */ /* 0x000fd4000bf45320 */
[----:B------:R-:W-:Y:S01]  /*04e0*/  VOTEU.ANY UP0, P0 ;  /* 0x0000000000ff7886 */ /* 0x000fe20000000100 */
[----:B------:R-:W-:-:S04]  /*04f0*/  @!UP2 USEL UR4, URZ, 0xffffffff, UP0 ;  /* 0xffffffffff04a887 */ /* 0x000fc80008000000 */
[----:B------:R-:W-:-:S04]  /*0500*/  ULOP3.LUT UR4, UR4, 0x1, URZ, 0xc0, !UPT ;  /* 0x0000000104047892 */ /* 0x000fc8000f8ec0ff */
[----:B------:R-:W-:-:S11]  /*0510*/  UISETP.NE.U32.AND UP4, UPT, UR4, 0x1, UPT ;  /* 0x000000010400788c */ /* 0x000fd6000bf85070 */
.L_x_8:
[----:B------:R-:W3:Y:S01]  /*0520*/  SHFL.IDX PT, R0, R81, RZ, 0x1f ;  /* 0x00001fff51007589 */ /* 0x000ee200000e0000 */
[----:B------:R-:W-:-:S04]  /*0530*/  UISETP.NE.AND UP0, UPT, UR20, 0x2, UPT ;  /* 0x000000021400788c */ /* 0x000fc8000bf05270 */
[----:B------:R-:W-:Y:S02]  /*0540*/  UISETP.EQ.AND UP2, UPT, UR33, URZ, !UP0 ;  /* 0x000000ff2100728c */ /* 0x000fe4000c742270 */
[----:B------:R-:W-:-:S04]  /*0550*/  USEL UR50, URZ, 0x1, UP0 ;  /* 0x00000001ff327887 */ /* 0x000fc80008000000 */
[----:B------:R-:W-:Y:S02]  /*0560*/  PLOP3.LUT P3, PT, P1, PT, UP2, 0x80, 0x8 ;  /* 0x000000000008781c */ /* 0x000fe40000f6f028 */
[----:B---3--:R-:W-:-:S13]  /*0570*/  ISETP.NE.AND P0, PT, R0, RZ, PT ;  /* 0x000000ff0000720c */ /* 0x008fda0003f05270 */
[----:B------:R-:W-:Y:S05]  /*0580*/  @P0 BRA `(.L_x_9) ;  /* 0x0000000000c40947 */ /* 0x000fea0003800000 */
[----:B------:R-:W-:Y:S01]  /*0590*/  ELECT P0, URZ, PT ;  /* 0x0000000000ff782f */ /* 0x000fe20003800000 */
[----:B------:R-:W-:-:S12]  /*05a0*/  BSSY.RECONVERGENT B0, `(.L_x_9) ;  /* 0x000002f000007945 */ /* 0x000fd80003800200 */
[----:B------:R-:W-:Y:S05]  /*05b0*/  @!P0 BRA `(.L_x_10) ;  /* 0x0000000000b48947 */ /* 0x000fea0003800000 */
[----:B------:R-:W3:Y:S01]  /*05c0*/  S2UR UR5, SR_CgaCtaId ;  /* 0x00000000000579c3 */ /* 0x000ee20000008800 */
[----:B------:R-:W-:Y:S01]  /*05d0*/  UMOV UR4, 0x400 ;  /* 0x0000040000047882 */ /* 0x000fe20000000000 */
[----:B------:R-:W-:Y:S01]  /*05e0*/  UMOV UR8, 0x1 ;  /* 0x0000000100087882 */ /* 0x000fe20000000000 */
[----:B------:R-:W-:Y:S01]  /*05f0*/  UMOV UR6, 0x2 ;  /* 0x0000000200067882 */ /* 0x000fe20000000000 */
[----:B------:R-:W-:-:S04]  /*0600*/  UIADD3 UR8, UPT, UPT, -UR8, 0x100000, URZ ;  /* 0x0010000008087890 */ /* 0x000fc8000fffe1ff */
[----:B------:R-:W-:Y:S02]  /*0610*/  USHF.L.U32 UR9, UR8, 0xb, URZ ;  /* 0x0000000b08097899 */ /* 0x000fe400080006ff */
[----:B------:R-:W-:Y:S02]  /*0620*/  USHF.L.U32 UR8, UR8, 0x1, URZ ;  /* 0x0000000108087899 */ /* 0x000fe400080006ff */
[----:B------:R-:W-:-:S04]  /*0630*/  UIADD3 UR6, UPT, UPT, -UR6, 0x100000, URZ ;  /* 0x0010000006067890 */ /* 0x000fc8000fffe1ff */
[----:B------:R-:W-:Y:S02]  /*0640*/  USHF.L.U32 UR7, UR6, 0xb, URZ ;  /* 0x0000000b06077899 */ /* 0x000fe400080006ff */
[----:B------:R-:W-:Y:S02]  /*0650*/  USHF.L.U32 UR6, UR6, 0x1, URZ ;  /* 0x0000000106067899 */ /* 0x000fe400080006ff */
[----:B---3--:R-:W-:Y:S01]  /*0660*/  ULEA UR4, UR5, UR4, 0x18 ;  /* 0x0000000405047291 */ /* 0x008fe2000f8ec0ff */
[----:B------:R-:W3:Y:S11]  /*0670*/  FENCE.VIEW.ASYNC.S ;  /* 0x00000000000073c6 */ /* 0x000ef60000000000 */
[----:B---3--:R3:W4:Y:S01]  /*0680*/  SYNCS.EXCH.64 URZ, [UR4], UR8 ;  /* 0x0000000804ff75b2 */ /* 0x0087220008000100 */
[----:B------:R3:W1:Y:S01]  /*0690*/  SYNCS.EXCH.64 URZ, [UR4+0x80], UR6 ;  /* 0x0000800604ff75b2 */ /* 0x0006620008000100 */
        /* <DEDUP_REMOVED lines=29> */
[----:B------:R3:W1:Y:S02]  /*0870*/  SYNCS.EXCH.64 URZ, [UR4+0xf8], UR6 ;  /* 0x0000f80604ff75b2 */ /* 0x0006640008000100 */
[----:B---34-:R-:W-:Y:S01]  /*0880*/  NOP ;  /* 0x0000000000007918 */ /* 0x018fe20000000000 */
.L_x_10:
[----:B------:R-:W-:Y:S05]  /*0890*/  BSYNC.RECONVERGENT B0 ;  /* 0x0000000000007941 */ /* 0x000fea0003800200 */
.L_x_9:
[----:B------:R-:W3:Y:S01]  /*08a0*/  SHFL.IDX PT, R0, R81, RZ, 0x1f ;  /* 0x00001fff51007589 */ /* 0x000ee200000e0000 */
[----:B------:R-:W-:Y:S01]  /*08b0*/  NOP ;  /* 0x0000000000007918 */ /* 0x000fe20000000000 */
[----:B---3--:R-:W-:-:S13]  /*08c0*/  ISETP.NE.AND P0, PT, R0, 0x1, PT ;  /* 0x000000010000780c */ /* 0x008fda0003f05270 */
[----:B------:R-:W-:Y:S05]  /*08d0*/  @P0 BRA `(.L_x_11) ;  /* 0x0000000000580947 */ /* 0x000fea0003800000 */
        /* <DEDUP_REMOVED lines=9> */
[----:B------:R-:W-:Y:S01]  /*0970*/  USHF.L.U32 UR6, UR6, 0x1, URZ ;  /* 0x0000000106067899 */ /* 0x000fe200080006ff */
[----:B------:R-:W-:Y:S01]  /*0980*/  ELECT P0, URZ, PT ;  /* 0x0000000000ff782f */ /* 0x000fe20003800000 */
[----:B---3--:R-:W-:Y:S01]  /*0990*/  ULEA UR4, UR5, UR4, 0x18 ;  /* 0x0000000405047291 */ /* 0x008fe2000f8ec0ff */
[----:B------:R-:W3:Y:S11]  /*09a0*/  FENCE.VIEW.ASYNC.S ;  /* 0x00000000000073c6 */ /* 0x000ef60000000000 */
[----:B---3--:R3:W4:Y:S01]  /*09b0*/  SYNCS.EXCH.64 URZ, [UR4+0x100], UR8 ;  /* 0x0001000804ff75b2 */ /* 0x0087220008000100 */
[----:B------:R3:W1:Y:S01]  /*09c0*/  SYNCS.EXCH.64 URZ, [UR4+0x120], UR6 ;  /* 0x0001200604ff75b2 */ /* 0x0006620008000100 */
[----:B------:R3:W1:Y:S01]  /*09d0*/  SYNCS.EXCH.64 URZ, [UR4+0x108], UR8 ;  /* 0x0001080804ff75b2 */ /* 0x0006620008000100 */
[----:B------:R3:W1:Y:S01]  /*09e0*/  SYNCS.EXCH.64 URZ, [UR4+0x128], UR6 ;  /* 0x0001280604ff75b2 */ /* 0x0006620008000100 */
[----:B------:R3:W1:Y:S01]  /*09f0*/  SYNCS.EXCH.64 URZ, [UR4+0x110], UR8 ;  /* 0x0001100804ff75b2 */ /* 0x0006620008000100 */
[----:B------:R3:W1:Y:S01]  /*0a00*/  SYNCS.EXCH.64 URZ, [UR4+0x130], UR6 ;  /* 0x0001300604ff75b2 */ /* 0x0006620008000100 */
[----:B------:R3:W1:Y:S01]  /*0a10*/  SYNCS.EXCH.64 URZ, [UR4+0x118], UR8 ;  /* 0x0001180804ff75b2 */ /* 0x0006620008000100 */
[----:B------:R3:W1:Y:S01]  /*0a20*/  SYNCS.EXCH.64 URZ, [UR4+0x138], UR6 ;  /* 0x0001380604ff75b2 */ /* 0x0006620008000100 */
[----:B------:R-:W-:Y:S01]  /*0a30*/  NOP ;  /* 0x0000000000007918 */ /* 0x000fe20000000000 */
.L_x_11:
[----:B------:R-:W2:Y:S01]  /*0a40*/  SHFL.IDX PT, R0, R81, RZ, 0x1f ;  /* 0x00001fff51007589 */ /* 0x000ea200000e0000 */
[----:B------:R-:W-:Y:S01]  /*0a50*/  NOP ;  /* 0x0000000000007918 */ /* 0x000fe20000000000 */
[----:B--2---:R-:W-:-:S13]  /*0a60*/  ISETP.NE.AND P0, PT, R0, 0x3, PT ;  /* 0x000000030000780c */ /* 0x004fda0003f05270 */
[----:B------:R-:W-:Y:S05]  /*0a70*/  @P0 BRA `(.L_x_12) ;  /* 0x0000000000300947 */ /* 0x000fea0003800000 */
[----:B---3--:R-:W2:Y:S01]  /*0a80*/  S2UR UR6, SR_CgaCtaId ;  /* 0x00000000000679c3 */ /* 0x008ea20000008800 */
[----:B------:R-:W-:Y:S01]  /*0a90*/  UMOV UR4, 0x400 ;  /* 0x0000040000047882 */ /* 0x000fe20000000000 */
[----:B------:R-:W-:Y:S01]  /*0aa0*/  UMOV UR5, 0x20 ;  /* 0x0000002000057882 */ /* 0x000fe20000000000 */
[----:B------:R-:W-:Y:S01]  /*0ab0*/  ELECT P0, URZ, PT ;  /* 0x0000000000ff782f */ /* 0x000fe20003800000 */
[----:B--2---:R-:W-:Y:S02]  /*0ac0*/  ULEA UR6, UR6, UR4, 0x18 ;  /* 0x0000000406067291 */ /* 0x004fe4000f8ec0ff */
[----:B------:R-:W-:-:S04]  /*0ad0*/  UIADD3 UR4, UPT, UPT, -UR5, 0x100000, URZ ;  /* 0x0010000005047890 */ /* 0x000fc8000fffe1ff */
[----:B------:R-:W-:Y:S02]  /*0ae0*/  USHF.L.U32 UR5, UR4, 0xb, URZ ;  /* 0x0000000b04057899 */ /* 0x000fe400080006ff */
[----:B------:R-:W-:Y:S01]  /*0af0*/  USHF.L.U32 UR4, UR4, 0x1, URZ ;  /* 0x0000000104047899 */ /* 0x000fe200080006ff */
[----:B------:R-:W2:Y:S11]  /*0b00*/  FENCE.VIEW.ASYNC.S ;  /* 0x00000000000073c6 */ /* 0x000eb60000000000 */
[----:B--2---:R2:W3:Y:S01]  /*0b10*/  SYNCS.EXCH.64 URZ, [UR6+0x140], UR4 ;  /* 0x0001400406ff75b2 */ /* 0x0044e20008000100 */
[----:B------:R2:W1:Y:S01]  /*0b20*/  SYNCS.EXCH.64 URZ, [UR6+0x148], UR4 ;  /* 0x0001480406ff75b2 */ /* 0x0004620008000100 */
[----:B------:R-:W-:Y:S01]  /*0b30*/  NOP ;  /* 0x0000000000007918 */ /* 0x000fe20000000000 */
.L_x_12:
[----:B------:R-:W4:Y:S01]  /*0b40*/  SHFL.IDX PT, R0, R81, RZ, 0x1f ;  /* 0x00001fff51007589 */ /* 0x000f2200000e0000 */
[----:B------:R-:W-:Y:S01]  /*0b50*/  NOP ;  /* 0x0000000000007918 */ /* 0x000fe20000000000 */
[----:B----4-:R-:W-:-:S13]  /*0b60*/  ISETP.NE.AND P0, PT, R0, 0x4, PT ;  /* 0x000000040000780c */ /* 0x010fda0003f05270 */
[----:B------:R-:W-:Y:S05]  /*0b70*/  @P0 BRA `(.L_x_13) ;  /* 0x00000000004c0947 */ /* 0x000fea0003800000 */
[----:B--2---:R-:W2:Y:S01]  /*0b80*/  S2UR UR5, SR_CgaCtaId ;  /* 0x00000000000579c3 */ /* 0x004ea20000008800 */
[----:B---3--:R-:W-:Y:S01]  /*0b90*/  UMOV UR4, 0x3a0 ;  /* 0x000003a000047882 */ /* 0x008fe20000000000 */
[----:B------:R-:W-:Y:S01]  /*0ba0*/  UMOV UR6, 0x400 ;  /* 0x0000040000067882 */ /* 0x000fe20000000000 */
[----:B------:R-:W-:Y:S01]  /*0bb0*/  USEL UR4, UR4, 0x320, UP4 ;  /* 0x0000032004047887 */ /* 0x000fe2000a000000 */
[----:B------:R-:W-:Y:S01]  /*0bc0*/  UMOV UR8, 0x1 ;  /* 0x0000000100087882 */ /* 0x000fe20000000000 */
[----:B------:R-:W-:Y:S01]  /*0bd0*/  ELECT P0, URZ, PT ;  /* 0x0000000000ff782f */ /* 0x000fe20003800000 */
[----:B------:R-:W-:-:S04]  /*0be0*/  UIADD3 UR8, UPT, UPT, -UR8, 0x100000, URZ ;  /* 0x0010000008087890 */ /* 0x000fc8000fffe1ff */
[----:B------:R-:W-:Y:S02]  /*0bf0*/  USHF.L.U32 UR9, UR8, 0xb, URZ ;  /* 0x0000000b08097899 */ /* 0x000fe400080006ff */
[----:B------:R-:W-:Y:S02]  /*0c00*/  USHF.L.U32 UR8, UR8, 0x1, URZ ;  /* 0x0000000108087899 */ /* 0x000fe400080006ff */
[----:B--2---:R-:W-:Y:S02]  /*0c10*/  ULEA UR6, UR5, UR6, 0x18 ;  /* 0x0000000605067291 */ /* 0x004fe4000f8ec0ff */
[----:B------:R-:W-:-:S04]  /*0c20*/  UIADD3 UR4, UPT, UPT, -UR4, 0x100000, URZ ;  /* 0x0010000004047890 */ /* 0x000fc8000fffe1ff */
[----:B------:R-:W-:Y:S02]  /*0c30*/  USHF.L.U32 UR5, UR4, 0xb, URZ ;  /* 0x0000000b04057899 */ /* 0x000fe400080006ff */
[----:B------:R-:W-:Y:S01]  /*0c40*/  USHF.L.U32 UR4, UR4, 0x1, URZ ;  /* 0x0000000104047899 */ /* 0x000fe200080006ff */
[----:B------:R-:W2:Y:S03]  /*0c50*/  FENCE.VIEW.ASYNC.S ;  /* 0x00000000000073c6 */ /* 0x000ea60000000000 */
[----:B--2---:R4:W2:Y:S08]  /*0c60*/  SYNCS.EXCH.64 URZ, [UR6+0x150], UR8 ;  /* 0x0001500806ff75b2 */ /* 0x0048b00008000100 */
[----:B------:R4:W3:Y:S01]  /*0c70*/  SYNCS.EXCH.64 URZ, [UR6+0x160], UR4 ;  /* 0x0001600406ff75b2 */ /* 0x0008e20008000100 */
[----:B------:R4:W1:Y:S01]  /*0c80*/  SYNCS.EXCH.64 URZ, [UR6+0x158], UR8 ;  /* 0x0001580806ff75b2 */ /* 0x0008620008000100 */
[----:B------:R4:W1:Y:S02]  /*0c90*/  SYNCS.EXCH.64 URZ, [UR6+0x168], UR4 ;  /* 0x0001680406ff75b2 */ /* 0x0008640008000100 */
[----:B----4-:R-:W-:Y:S01]  /*0ca0*/  NOP ;  /* 0x0000000000007918 */ /* 0x010fe20000000000 */
.L_x_13:
[----:B------:R-:W4:Y:S01]  /*0cb0*/  SHFL.IDX PT, R0, R81, RZ, 0x1f ;  /* 0x00001fff51007589 */ /* 0x000f2200000e0000 */
[----:B------:R-:W-:Y:S01]  /*0cc0*/  NOP ;  /* 0x0000000000007918 */ /* 0x000fe20000000000 */
[----:B----4-:R-:W-:-:S13]  /*0cd0*/  ISETP.NE.AND P0, PT, R0, 0x5, PT ;  /* 0x000000050000780c */ /* 0x010fda0003f05270 */
[----:B------:R-:W-:Y:S05]  /*0ce0*/  @P0 BRA `(.L_x_14) ;  /* 0x0000000000580947 */ /* 0x000fea0003800000 */
[----:B--2---:R-:W2:Y:S01]  /*0cf0*/  S2UR UR5, SR_CgaCtaId ;  /* 0x00000000000579c3 */ /* 0x004ea20000008800 */
[----:B---3--:R-:W-:Y:S01]  /*0d00*/  UMOV UR4, 0x400 ;  /* 0x0000040000047882 */ /* 0x008fe20000000000 */
        /* <DEDUP_REMOVED lines=9> */
[----:B--2---:R-:W-:Y:S01]  /*0da0*/  ULEA UR4, UR5, UR4, 0x18 ;  /* 0x0000000405047291 */ /* 0x004fe2000f8ec0ff */
[----:B------:R-:W2:Y:S11]  /*0db0*/  FENCE.VIEW.ASYNC.S ;  /* 0x00000000000073c6 */ /* 0x000eb60000000000 */
[----:B--2---:R4:W2:Y:S01]  /*0dc0*/  SYNCS.EXCH.64 URZ, [UR4+0x170], UR6 ;  /* 0x0001700604ff75b2 */ /* 0x0048a20008000100 */
[----:B------:R4:W3:Y:S01]  /*0dd0*/  SYNCS.EXCH.64 URZ, [UR4+0x190], UR8 ;  /* 0x0001900804ff75b2 */ /* 0x0008e20008000100 */
[----:B------:R4:W1:Y:S01]  /*0de0*/  SYNCS.EXCH.64 URZ, [UR4+0x178], UR6 ;  /* 0x0001780604ff75b2 */ /* 0x0008620008000100 */
[----:B------:R4:W1:Y:S01]  /*0df0*/  SYNCS.EXCH.64 URZ, [UR4+0x198], UR8 ;  /* 0x0001980804ff75b2 */ /* 0x0008620008000100 */
[----:B------:R4:W1:Y:S01]  /*0e00*/  SYNCS.EXCH.64 URZ, [UR4+0x180], UR6 ;  /* 0x0001800604ff75b2 */ /* 0x0008620008000100 */
[----:B------:R4:W1:Y:S01]  /*0e10*/  SYNCS.EXCH.64 URZ, [UR4+0x1a0], UR8 ;  /* 0x0001a00804ff75b2 */ /* 0x0008620008000100 */
[----:B------:R4:W1:Y:S01]  /*0e20*/  SYNCS.EXCH.64 URZ, [UR4+0x188], UR6 ;  /* 0x0001880604ff75b2 */ /* 0x0008620008000100 */
[----:B------:R4:W1:Y:S02]  /*0e30*/  SYNCS.EXCH.64 URZ, [UR4+0x1a8], UR8 ;  /* 0x0001a80804ff75b2 */ /* 0x0008640008000100 */
[----:B----4-:R-:W-:Y:S01]  /*0e40*/  NOP ;  /* 0x0000000000007918 */ /* 0x010fe20000000000 */
.L_x_14:
[----:B------:R-:W4:Y:S01]  /*0e50*/  SHFL.IDX PT, R0, R81, RZ, 0x1f ;  /* 0x00001fff51007589 */ /* 0x000f2200000e0000 */
[----:B------:R-:W-:Y:S01]  /*0e60*/  ISETP.NE.OR P1, PT, RZ, UR20, !P1 ;  /* 0x00000014ff007c0c */ /* 0x000fe2000cf25670 */
[----:B------:R-:W-:Y:S01]  /*0e70*/  NOP ;  /* 0x0000000000007918 */ /* 0x000fe20000000000 */
[----:B----4-:R-:W-:-:S13]  /*0e80*/  ISETP.NE.AND P0, PT, R0, 0x3, PT ;  /* 0x000000030000780c */ /* 0x010fda0003f05270 */
[----:B------:R-:W-:Y:S05]  /*0e90*/  @P0 BRA `(.L_x_15) ;  /* 0x0000000000380947 */ /* 0x000fea0003800000 */
[----:B--2---:R-:W2:Y:S01]  /*0ea0*/  S2UR UR5, SR_CgaCtaId ;  /* 0x00000000000579c3 */ /* 0x004ea20000008800 */
[----:B---3--:R-:W-:Y:S01]  /*0eb0*/  UMOV UR4, 0x400 ;  /* 0x0000040000047882 */ /* 0x008fe20000000000 */
[----:B------:R-:W-:Y:S01]  /*0ec0*/  UMOV UR6, 0x20 ;  /* 0x0000002000067882 */ /* 0x000fe20000000000 */
[----:B------:R-:W-:Y:S01]  /*0ed0*/  ELECT P0, URZ, PT ;  /* 0x0000000000ff782f */ /* 0x000fe20003800000 */
[----:B------:R-:W-:-:S04]  /*0ee0*/  UIADD3 UR6, UPT, UPT, -UR6, 0x100000, URZ ;  /* 0x0010000006067890 */ /* 0x000fc8000fffe1ff */
[----:B------:R-:W-:Y:S02]  /*0ef0*/  USHF.L.U32 UR7, UR6, 0xb, URZ ;  /* 0x0000000b06077899 */ /* 0x000fe400080006ff */
[----:B------:R-:W-:Y:S02]  /*0f00*/  USHF.L.U32 UR6, UR6, 0x1, URZ ;  /* 0x0000000106067899 */ /* 0x000fe400080006ff */
[----:B--2---:R-:W-:Y:S01]  /*0f10*/  ULEA UR4, UR5, UR4, 0x18 ;  /* 0x0000000405047291 */ /* 0x004fe2000f8ec0ff */
[----:B------:R-:W2:Y:S11]  /*0f20*/  FENCE.VIEW.ASYNC.S ;  /* 0x00000000000073c6 */ /* 0x000eb60000000000 */
[----:B--2---:R4:W2:Y:S01]  /*0f30*/  SYNCS.EXCH.64 URZ, [UR4+0x1b0], UR6 ;  /* 0x0001b00604ff75b2 */ /* 0x0048a20008000100 */
[----:B------:R4:W3:Y:S01]  /*0f40*/  SYNCS.EXCH.64 URZ, [UR4+0x1c0], UR6 ;  /* 0x0001c00604ff75b2 */ /* 0x0008e20008000100 */
[----:B------:R4:W1:Y:S01]  /*0f50*/  SYNCS.EXCH.64 URZ, [UR4+0x1b8], UR6 ;  /* 0x0001b80604ff75b2 */ /* 0x0008620008000100 */
[----:B------:R4:W1:Y:S02]  /*0f60*/  SYNCS.EXCH.64 URZ, [UR4+0x1c8], UR6 ;  /* 0x0001c80604ff75b2 */ /* 0x0008640008000100 */
[----:B----4-:R-:W-:Y:S01]  /*0f70*/  NOP ;  /* 0x0000000000007918 */ /* 0x010fe20000000000 */
.L_x_15:
[----:B---3--:R-:W3:Y:S01]  /*0f80*/  S2UR UR7, SR_CgaCtaId ;  /* 0x00000000000779c3 */ /* 0x008ee20000008800 */
[----:B------:R-:W-:Y:S01]  /*0f90*/  VOTEU.ALL UP0, P1 ;  /* 0x0000000000ff7886 */ /* 0x000fe20000800000 */
[----:B--2---:R-:W-:Y:S01]  /*0fa0*/  UMOV UR4, 0x20 ;  /* 0x0000002000047882 */ /* 0x004fe20000000000 */
[----:B------:R-:W-:Y:S01]  /*0fb0*/  NOP ;  /* 0x0000000000007918 */ /* 0x000fe20000000000 */
[----:B-1----:R-:W-:Y:S01]  /*0fc0*/  LOP3.LUT R3, R95, 0x1f, RZ, 0xc0, !PT ;  /* 0x0000001f5f037812 */ /* 0x002fe200078ec0ff */
[----:B------:R-:W-:Y:S01]  /*0fd0*/  UISETP.NE.AND UP5, UPT, UR20, URZ, UPT ;  /* 0x000000ff1400728c */ /* 0x000fe2000bfa5270 */
[----:B------:R-:W-:Y:S01]  /*0fe0*/  @!UP0 UMOV UR6, 0x400 ;  /* 0x0000040000068882 */ /* 0x000fe20000000000 */
[----:B------:R-:W-:-:S04]  /*0ff0*/  @!UP0 UIADD3 UR4, UPT, UPT, -UR4, 0x100000, URZ ;  /* 0x0010000004048890 */ /* 0x000fc8000fffe1ff */
[----:B------:R-:W-:Y:S02]  /*1000*/  @!UP0 USHF.L.U32 UR5, UR4, 0xb, URZ ;  /* 0x0000000b04058899 */ /* 0x000fe400080006ff */
[----:B------:R-:W-:Y:S02]  /*1010*/  @!UP0 USHF.L.U32 UR4, UR4, 0x1, URZ ;  /* 0x0000000104048899 */ /* 0x000fe400080006ff */
[----:B---3--:R-:W-:Y:S01]  /*1020*/  @!UP0 ULEA UR6, UR7, UR6, 0x18 ;  /* 0x0000000607068291 */ /* 0x008fe2000f8ec0ff */
[----:B------:R-:W1:Y:S01]  /*1030*/  LDCU UR7, c[0x0][0x36c] ;  /* 0x00006d80ff0777ac */ /* 0x000e620008000800 */
[----:B------:R-:W-:Y:S01]  /*1040*/  VOTEU.ALL UP0, P1 ;  /* 0x0000000000ff7886 */ /* 0x000fe20000800000 */
[----:B------:R-:W2:Y:S09]  /*1050*/  FENCE.VIEW.ASYNC.S ;  /* 0x00000000000073c6 */ /* 0x000eb20000000000 */
[----:B--2---:R2:W3:Y:S01]  /*1060*/  @!UP0 SYNCS.EXCH.64 URZ, [UR6+0x1d0], UR4 ;  /* 0x0001d00406ff85b2 */ /* 0x0044e20008000100 */
[----:B-1----:R-:W-:-:S09]  /*1070*/  UISETP.EQ.U32.AND UP6, UPT, UR7, 0x1, UPT ;  /* 0x000000010700788c */ /* 0x002fd2000bfc2070 */
[----:B--2---:R-:W-:Y:S05]  /*1080*/  BRA.U !UP6, `(.L_x_16) ;  /* 0x000000010e087547 */ /* 0x004fea000b800000 */
[----:B---3--:R-:W-:Y:S01]  /*1090*/  UCGABAR_ARV ;  /* 0x00000000000079c7 */ /* 0x008fe20008000000 */
[----:B------:R-:W-:Y:S05]  /*10a0*/  BRA `(.L_x_17) ;  /* 0x0000000000047947 */ /* 0x000fea0003800000 */
.L_x_16:
[----:B---3--:R-:W-:Y:S01]  /*10b0*/  NOP ;  /* 0x0000000000007918 */ /* 0x008fe20000000000 */
.L_x_17:
[----:B------:R-:W1:Y:S01]  /*10c0*/  S2UR UR22, SR_CTAID.X ;  /* 0x00000000001679c3 */ /* 0x000e620000002500 */
[----:B------:R-:W-:-:S05]  /*10d0*/  CS2R.32 R83, SR_CgaSize ;  /* 0x0000000000537805 */ /* 0x000fca0000008a00 */
[----:B------:R-:W-:-:S05]  /*10e0*/  IMAD R83, R83, -0xa0, RZ ;  /* 0xffffff6053537824 */ /* 0x000fca00078e02ff */
[----:B------:R-:W-:-:S14]  /*10f0*/  R2UR UR5, R83 ;  /* 0x00000000530572ca */ /* 0x000fdc00000e0000 */
[----:B------:R-:W2:Y:S01]  /*1100*/  LDCU UR5, c[0x0][UR5+0x2b0] ;  /* 0x00005600050577ac */ /* 0x000ea20008000800 */
[----:B------:R-:W-:-:S05]  /*1110*/  CS2R.32 R83, SR_CgaSize ;  /* 0x0000000000537805 */ /* 0x000fca0000008a00 */
[----:B------:R-:W-:-:S05]  /*1120*/  IMAD R83, R83, -0xa0, RZ ;  /* 0xffffff6053537824 */ /* 0x000fca00078e02ff */
[----:B------:R-:W-:-:S14]  /*1130*/  R2UR UR4, R83 ;  /* 0x00000000530472ca */ /* 0x000fdc00000e0000 */
[----:B------:R-:W3:Y:S01]  /*1140*/  LDCU UR4, c[0x0][UR4+0x2b4] ;  /* 0x00005680040477ac */ /* 0x000ee20008000800 */
[----:B------:R-:W4:Y:S01]  /*1150*/  S2UR UR34, SR_CTAID.Y ;  /* 0x00000000002279c3 */ /* 0x000f220000002600 */
[----:B------:R-:W-:-:S05]  /*1160*/  CS2R.32 R83, SR_CgaSize ;  /* 0x0000000000537805 */ /* 0x000fca0000008a00 */
[----:B------:R-:W-:-:S05]  /*1170*/  IMAD R83, R83, -0xa0, RZ ;  /* 0xffffff6053537824 */ /* 0x000fca00078e02ff */
[----:B------:R-:W-:-:S14]  /*1180*/  R2UR UR7, R83 ;  /* 0x00000000530772ca */ /* 0x000fdc00000e0000 */
[----:B------:R-:W3:Y:S01]  /*1190*/  LDCU UR7, c[0x0][UR7+0x2a0] ;  /* 0x00005400070777ac */ /* 0x000ee20008000800 */
[----:B------:R-:W-:-:S05]  /*11a0*/  CS2R.32 R83, SR_CgaSize ;  /* 0x0000000000537805 */ /* 0x000fca0000008a00 */
[----:B------:R-:W-:-:S05]  /*11b0*/  IMAD R83, R83, -0xa0, RZ ;  /* 0xffffff6053537824 */ /* 0x000fca00078e02ff */
[----:B------:R-:W-:-:S14]  /*11c0*/  R2UR UR8, R83 ;  /* 0x00000000530872ca */ /* 0x000fdc00000e0000 */
[----:B------:R-:W3:Y:S01]  /*11d0*/  LDCU UR8, c[0x0][UR8+0x2a4] ;  /* 0x00005480080877ac */ /* 0x000ee20008000800 */
[----:B------:R-:W3:Y:S01]  /*11e0*/  S2UR UR9, SR_CgaCtaId ;  /* 0x00000000000979c3 */ /* 0x000ee20000008800 */
[----:B------:R-:W-:Y:S01]  /*11f0*/  UISETP.GT.U32.AND UP0, UPT, UR33, 0xffff, UPT ;  /* 0x0000ffff2100788c */ /* 0x000fe2000bf04070 */
[----:B------:R-:W3:Y:S01]  /*1200*/  LDCU UR21, c[0x0][0xb24] ;  /* 0x00016480ff1577ac */ /* 0x000ee20008000800 */
[----:B------:R-:W3:Y:S01]  /*1210*/  LDCU UR42, c[0x0][0xb24] ;  /* 0x00016480ff2a77ac */ /* 0x000ee20008000800 */
[----:B-1----:R-:W-:Y:S01]  /*1220*/  I2FP.F32.U32 R2, UR22 ;  /* 0x0000001600027c45 */ /* 0x002fe20008201000 */
[----:B------:R-:W1:Y:S04]  /*1230*/  LDCU UR26, c[0x0][0xb30] ;  /* 0x00016600ff1a77ac */ /* 0x000e680008000800 */
[----:B--2---:R-:W-:Y:S01]  /*1240*/  FMUL R2, R2, UR5 ;  /* 0x0000000502027c20 */ /* 0x004fe20008400000 */
[----:B------:R-:W-:Y:S01]  /*1250*/  USEL UR5, UR33, 0xffff, !UP0 ;  /* 0x0000ffff21057887 */ /* 0x000fe2000c000000 */
[----:B----4-:R-:W-:-:S04]  /*1260*/  I2FP.F32.U32 R0, UR34 ;  /* 0x0000002200007c45 */ /* 0x010fc80008201000 */
[----:B------:R-:W2:Y:S01]  /*1270*/  F2I.U32.TRUNC.NTZ R2, R2 ;  /* 0x0000000200027305 */ /* 0x000ea2000020f000 */
[----:B------:R-:W-:Y:S01]  /*1280*/  ULOP3.LUT UR24, UR5, 0xffff, URZ, 0xc0, !UPT ;  /* 0x0000ffff05187892 */ /* 0x000fe2000f8ec0ff */
[----:B---3--:R-:W-:Y:S01]  /*1290*/  FMUL R0, R0, UR4 ;  /* 0x0000000400007c20 */ /* 0x008fe20008400000 */
[----:B------:R-:W-:-:S05]  /*12a0*/  USHF.L.U32 UR28, UR9, 0x9, URZ ;  /* 0x00000009091c7899 */ /* 0x000fca00080006ff */
[----:B------:R-:W3:Y:S01]  /*12b0*/  F2I.U32.TRUNC.NTZ R0, R0 ;  /* 0x0000000000007305 */ /* 0x000ee2000020f000 */
[----:B--2---:R-:W-:Y:S02]  /*12c0*/  R2UR UR4, R2 ;  /* 0x00000000020472ca */ /* 0x004fe400000e0000 */
[----:B------:R-:W-:Y:S02]  /*12d0*/  PRMT R2, RZ, 0x7610, R2 ;  /* 0x00007610ff027816 */ /* 0x000fe40000000002 */
[----:B---3--:R-:W-:Y:S02]  /*12e0*/  R2UR UR6, R0 ;  /* 0x00000000000672ca */ /* 0x008fe400000e0000 */
[----:B------:R-:W-:-:S07]  /*12f0*/  PRMT R0, RZ, 0x7610, R0 ;  /* 0x00007610ff007816 */ /* 0x000fce0000000000 */
[----:B------:R-:W-:-:S04]  /*1300*/  UIADD3 UR5, UPT, UPT, -UR4, URZ, URZ ;  /* 0x000000ff04057290 */ /* 0x000fc8000fffe1ff */
[----:B------:R-:W-:Y:S02]  /*1310*/  UIMAD UR5, UR7, UR5, UR22 ;  /* 0x00000005070572a4 */ /* 0x000fe4000f8e0216 */
[----:B------:R-:W-:-:S04]  /*1320*/  UIADD3 UR4, UPT, UPT, -UR6, URZ, URZ ;  /* 0x000000ff06047290 */ /* 0x000fc8000fffe1ff */
[----:B------:R-:W-:Y:S01]  /*1330*/  IMAD.U32 R83, RZ, RZ, UR5 ;  /* 0x00000005ff537e24 */ /* 0x000fe2000f8e00ff */
[----:B------:R-:W-:-:S06]  /*1340*/  UIMAD UR4, UR8, UR4, UR34 ;  /* 0x00000004080472a4 */ /* 0x000fcc000f8e0222 */
[----:B------:R-:W-:Y:S01]  /*1350*/  IMAD.U32 R82, RZ, RZ, UR4 ;  /* 0x00000004ff527e24 */ /* 0x000fe2000f8e00ff */
[----:B-1----:R-:W-:Y:S06]  /*1360*/  BRA.U UP5, `(.L_x_18) ;  /* 0x0000000105447547 */ /* 0x002fec000b800000 */
[----:B------:R-:W-:Y:S02]  /*1370*/  R2UR UR4, R82 ;  /* 0x00000000520472ca */ /* 0x000fe400000e0000 */
[----:B------:R-:W-:-:S11]  /*1380*/  R2UR UR7, R83 ;  /* 0x00000000530772ca */ /* 0x000fd600000e0000 */
[----:B------:R-:W-:Y:S02]  /*1390*/  UISETP.NE.AND UP0, UPT, UR4, URZ, UPT ;  /* 0x000000ff0400728c */ /* 0x000fe4000bf05270 */
[----:B------:R-:W-:Y:S02]  /*13a0*/  ULOP3.LUT UR4, UR7, 0x2, URZ, 0x3c, !UPT ;  /* 0x0000000207047892 */ /* 0x000fe4000f8e3cff */
[----:B------:R-:W-:Y:S02]  /*13b0*/  UISETP.GT.U32.AND UP2, UPT, UR7, 0x1, UP0 ;  /* 0x000000010700788c */ /* 0x000fe40008744070 */
[----:B------:R-:W-:Y:S02]  /*13c0*/  UISETP.GT.U32.AND UP0, UPT, UR4, 0x1, UP0 ;  /* 0x000000010400788c */ /* 0x000fe40008704070 */
[----:B------:R-:W-:Y:S02]  /*13d0*/  USEL UR5, URZ, 0x2, UP2 ;  /* 0x00000002ff057887 */ /* 0x000fe40009000000 */
[----:B------:R-:W-:-:S02]  /*13e0*/  USEL UR6, URZ, 0x1, UP2 ;  /* 0x00000001ff067887 */ /* 0x000fc40009000000 */
[----:B------:R-:W-:Y:S02]  /*13f0*/  USEL UR4, URZ, 0x4, UP0 ;  /* 0x00000004ff047887 */ /* 0x000fe40008000000 */
[----:B------:R-:W-:Y:S02]  /*1400*/  ULOP3.LUT UR7, UR7, 0xfffffffe, URZ, 0xc0, !UPT ;  /* 0xfffffffe07077892 */ /* 0x000fe4000f8ec0ff */
[----:B------:R-:W-:Y:S02]  /*1410*/  USEL UR8, URZ, 0x8, UP0 ;  /* 0x00000008ff087887 */ /* 0x000fe40008000000 */
[----:B------:R-:W-:-:S03]  /*1420*/  UIADD3 UR4, UPT, UPT, UR4, UR5, UR6 ;  /* 0x0000000504047290 */ /* 0x000fc6000fffe006 */
[----:B------:R-:W-:Y:S01]  /*1430*/  UMOV UR5, 0x3 ;  /* 0x0000000300057882 */ /* 0x000fe20000000000 */
[----:B------:R-:W-:Y:S02]  /*1440*/  UIADD3 UR4, UPT, UPT, UR4, UR8, URZ ;  /* 0x0000000804047290 */ /* 0x000fe4000fffe0ff */
[----:B------:R-:W-:-:S04]  /*1450*/  USHF.L.U32 UR5, UR5, UR7, URZ ;  /* 0x0000000705057299 */ /* 0x000fc800080006ff */
[----:B------:R-:W-:Y:S02]  /*1460*/  IMAD.U32 R2, RZ, RZ, UR4 ;  /* 0x00000004ff027e24 */ /* 0x000fe4000f8e00ff */
[----:B------:R-:W-:-:S07]  /*1470*/  IMAD.U32 R0, RZ, RZ, UR5 ;  /* 0x00000005ff007e24 */ /* 0x000fce000f8e00ff */
.L_x_18:
[----:B------:R-:W1:Y:S01]  /*1480*/  S2UR UR36, SR_CTAID.Z ;  /* 0x00000000002479c3 */ /* 0x000e620000002700 */
[----:B------:R-:W-:Y:S01]  /*1490*/  UISETP.GE.AND UP0, UPT, UR21, 0x1, UPT ;  /* 0x000000011500788c */ /* 0x000fe2000bf06270 */
[----:B------:R-:W-:Y:S01]  /*14a0*/  UMOV UR27, 0x5 ;  /* 0x00000005001b7882 */ /* 0x000fe20000000000 */
[----:B------:R-:W-:-:S07]  /*14b0*/  UMOV UR35, UR22 ;  /* 0x0000001600237c82 */ /* 0x000fce0008000000 */
[----:B------:R-:W-:Y:S05]  /*14c0*/  BRA.U !UP0, `(.L_x_19) ;  /* 0x0000000108d47547 */ /* 0x000fea000b800000 */
[----:B------:R-:W2:Y:S01]  /*14d0*/  LDCU.128 UR16, c[0x0][0xb10] ;  /* 0x00016200ff1077ac */ /* 0x000ea20008000c00 */
[----:B------:R-:W3:Y:S01]  /*14e0*/  LDCU UR13, c[0x0][0x370] ;  /* 0x00006e00ff0d77ac */ /* 0x000ee20008000800 */
[----:B------:R-:W4:Y:S01]  /*14f0*/  LDCU UR8, c[0x0][0x374] ;  /* 0x00006e80ff0877ac */ /* 0x000f220008000800 */
[----:B------:R-:W1:Y:S01]  /*1500*/  LDCU UR23, c[0x0][0xb0c] ;  /* 0x00016180ff1777ac */ /* 0x000e620008000800 */
[----:B------:R-:W1:Y:S01]  /*1510*/  LDCU UR25, c[0x0][0xb20] ;  /* 0x00016400ff1977ac */ /* 0x000e620008000800 */
[----:B--2---:R-:W-:Y:S01]  /*1520*/  UIMAD.WIDE.U32 UR4, UR22, UR16, URZ ;  /* 0x00000010160472a5 */ /* 0x004fe2000f8e00ff */
[----:B------:R-:W2:Y:S01]  /*1530*/  LDCU.64 UR14, c[0x0][0xb28] ;  /* 0x00016500ff0e77ac */ /* 0x000ea20008000a00 */
[----:B------:R-:W-:-:S05]  /*1540*/  UISETP.NE.AND UP3, UPT, UR18, 0x1, UPT ;  /* 0x000000011200788c */ /* 0x000fca000bf65270 */
[----:B------:R-:W-:Y:S01]  /*1550*/  UMOV UR4, UR5 ;  /* 0x0000000500047c82 */ /* 0x000fe20008000000 */
[----:B---3--:R-:W-:Y:S02]  /*1560*/  UIMAD.WIDE.U32 UR6, UR13, UR16, URZ ;  /* 0x000000100d0672a5 */ /* 0x008fe4000f8e00ff */
[----:B------:R-:W-:Y:S02]  /*1570*/  USHF.R.U32.HI UR9, URZ, UR17, UR4 ;  /* 0x00000011ff097299 */ /* 0x000fe40008011604 */
[----:B----4-:R-:W-:Y:S02]  /*1580*/  UIMAD.WIDE.U32 UR4, UR8, UR19, URZ ;  /* 0x00000013080472a5 */ /* 0x010fe4000f8e00ff */
[----:B-1----:R-:W-:Y:S01]  /*1590*/  UISETP.NE.AND UP0, UPT, UR23, 0x1, UPT ;  /* 0x000000011700788c */ /* 0x002fe2000bf05270 */
[----:B------:R-:W-:Y:S01]  /*15a0*/  UMOV UR6, UR7 ;  /* 0x0000000700067c82 */ /* 0x000fe20008000000 */
[----:B------:R-:W-:-:S03]  /*15b0*/  UISETP.NE.AND UP2, UPT, UR21, 0x1, UPT ;  /* 0x000000011500788c */ /* 0x000fc6000bf45270 */
[----:B------:R-:W-:Y:S01]  /*15c0*/  UMOV UR4, UR5 ;  /* 0x0000000500047c82 */ /* 0x000fe20008000000 */
[----:B------:R-:W-:Y:S02]  /*15d0*/  USEL UR12, UR22, UR9, !UP0 ;  /* 0x00000009160c7287 */ /* 0x000fe4000c000000 */
[----:B------:R-:W-:Y:S02]  /*15e0*/  @UP3 USHF.R.U32.HI UR8, URZ, UR25, UR4 ;  /* 0x00000019ff083299 */ /* 0x000fe40008011604 */
[----:B------:R-:W-:Y:S02]  /*15f0*/  UIADD3 UR35, UPT, UPT, -UR12, URZ, URZ ;  /* 0x000000ff0c237290 */ /* 0x000fe4000fffe1ff */
[----:B------:R-:W-:Y:S02]  /*1600*/  @UP0 USHF.R.U32.HI UR13, URZ, UR17, UR6 ;  /* 0x00000011ff0d0299 */ /* 0x000fe40008011606 */
[----:B------:R-:W-:Y:S02]  /*1610*/  UIMAD.WIDE.U32 UR6, UR34, UR19, URZ ;  /* 0x00000013220672a5 */ /* 0x000fe4000f8e00ff */
[----:B--2---:R-:W-:-:S02]  /*1620*/  UIMAD.WIDE.U32 UR4, UR8, UR14, URZ ;  /* 0x0000000e080472a5 */ /* 0x004fc4000f8e00ff */
[----:B------:R-:W-:Y:S02]  /*1630*/  UIMAD.WIDE.U32 UR10, UR13, UR14, URZ ;  /* 0x0000000e0d0a72a5 */ /* 0x000fe4000f8e00ff */
[----:B------:R-:W-:Y:S01]  /*1640*/  UIMAD UR35, UR23, UR35, UR22 ;  /* 0x00000023172372a4 */ /* 0x000fe2000f8e0216 */
[----:B------:R-:W-:Y:S02]  /*1650*/  UMOV UR6, UR7 ;  /* 0x0000000700067c82 */ /* 0x000fe40008000000 */
[----:B------:R-:W-:Y:S01]  /*1660*/  UMOV UR4, UR5 ;  /* 0x0000000500047c82 */ /* 0x000fe20008000000 */
[----:B------:R-:W-:Y:S02]  /*1670*/  USHF.R.U32.HI UR6, URZ, UR25, UR6 ;  /* 0x00000019ff067299 */ /* 0x000fe40008011606 */
[----:B------:R-:W-:Y:S01]  /*1680*/  @UP2 USHF.R.U32.HI UR8, URZ, UR15, UR4 ;  /* 0x0000000fff082299 */ /* 0x000fe20008011604 */
[----:B------:R-:W-:Y:S01]  /*1690*/  UMOV UR5, UR11 ;  /* 0x0000000b00057c82 */ /* 0x000fe20008000000 */
[----:B------:R-:W-:-:S02]  /*16a0*/  USEL UR4, UR34, UR6, !UP3 ;  /* 0x0000000622047287 */ /* 0x000fc4000d800000 */
[----:B------:R-:W-:Y:S02]  /*16b0*/  @UP2 USHF.R.U32.HI UR13, URZ, UR15, UR5 ;  /* 0x0000000fff0d2299 */ /* 0x000fe40008011605 */
[----:B------:R-:W-:Y:S02]  /*16c0*/  UIMAD UR5, UR8, UR21, URZ ;  /* 0x00000015080572a4 */ /* 0x000fe4000f8e02ff */
[----:B------:R-:W-:Y:S02]  /*16d0*/  UIMAD UR8, UR13, UR21, URZ ;  /* 0x000000150d0872a4 */ /* 0x000fe4000f8e02ff */
[----:B------:R-:W-:Y:S02]  /*16e0*/  UISETP.GE.AND UP0, UPT, UR4, UR5, UPT ;  /* 0x000000050400728c */ /* 0x000fe4000bf06270 */
[----:B------:R-:W-:Y:S02]  /*16f0*/  UIMAD.WIDE.U32 UR6, UR4, UR14, URZ ;  /* 0x0000000e040672a5 */ /* 0x000fe4000f8e00ff */
[----:B------:R-:W-:-:S02]  /*1700*/  UISETP.GE.OR UP0, UPT, UR12, UR8, UP0 ;  /* 0x000000080c00728c */ /* 0x000fc40008706670 */
[----:B------:R-:W-:-:S03]  /*1710*/  UIMAD.WIDE.U32 UR8, UR12, UR14, URZ ;  /* 0x0000000e0c0872a5 */ /* 0x000fc6000f8e00ff */
[----:B------:R-:W-:Y:S01]  /*1720*/  UMOV UR6, UR7 ;  /* 0x0000000700067c82 */ /* 0x000fe20008000000 */
[----:B------:R-:W-:Y:S02]  /*1730*/  UIADD3 UR7, UPT, UPT, -UR4, URZ, URZ ;  /* 0x000000ff04077290 */ /* 0x000fe4000fffe1ff */
[----:B------:R-:W-:Y:S02]  /*1740*/  USHF.R.U32.HI UR6, URZ, UR15, UR6 ;  /* 0x0000000fff067299 */ /* 0x000fe40008011606 */
[----:B------:R-:W-:Y:S02]  /*1750*/  UIMAD UR34, UR18, UR7, UR34 ;  /* 0x00000007122272a4 */ /* 0x000fe4000f8e0222 */
[----:B------:R-:W-:Y:S01]  /*1760*/  USEL UR6, UR4, UR6, !UP2 ;  /* 0x0000000604067287 */ /* 0x000fe2000d000000 */
[----:B------:R-:W-:Y:S02]  /*1770*/  @!UP0 UMOV UR5, UR9 ;  /* 0x0000000900058c82 */ /* 0x000fe40008000000 */
[----:B------:R-:W-:-:S02]  /*1780*/  @!UP0 USHF.R.U32.HI UR5, URZ, UR15, UR5 ;  /* 0x0000000fff058299 */ /* 0x000fc40008011605 */
[----:B------:R-:W-:Y:S02]  /*1790*/  UIADD3 UR7, UPT, UPT, -UR6, URZ, URZ ;  /* 0x000000ff06077290 */ /* 0x000fe4000fffe1ff */
[----:B------:R-:W-:Y:S02]  /*17a0*/  @!UP0 USEL UR5, UR12, UR5, !UP2 ;  /* 0x000000050c058287 */ /* 0x000fe4000d000000 */
[----:B------:R-:W-:Y:S02]  /*17b0*/  UIMAD UR7, UR21, UR7, UR4 ;  /* 0x00000007150772a4 */ /* 0x000fe4000f8e0204 */
[----:B------:R-:W-:Y:S02]  /*17c0*/  @!UP0 UIADD3 UR6, UPT, UPT, UR6, -UR5, URZ ;  /* 0x8000000506068290 */ /* 0x000fe4000fffe0ff */
[----:B------:R-:W-:Y:S02]  /*17d0*/  @!UP0 UIMAD UR7, UR7, UR13, UR5 ;  /* 0x0000000d070782a4 */ /* 0x000fe4000f8e0205 */
[----:B------:R-:W-:-:S04]  /*17e0*/  @!UP0 UIMAD UR4, UR6, UR21, UR12 ;  /* 0x00000015060482a4 */ /* 0x000fc8000f8e020c */
[----:B------:R-:W-:Y:S01]  /*17f0*/  UIMAD UR34, UR4, UR18, UR34 ;  /* 0x00000012042272a4 */ /* 0x000fe2000f8e0222 */
[----:B------:R-:W-:Y:S02]  /*1800*/  @!UP0 UMOV UR12, UR7 ;  /* 0x00000007000c8c82 */ /* 0x000fe40008000000 */
[----:B------:R-:W-:-:S12]  /*1810*/  UIMAD UR35, UR12, UR23, UR35 ;  /* 0x000000170c2372a4 */ /* 0x000fd8000f8e0223 */
.L_x_19:
[----:B------:R-:W-:Y:S02]  /*1820*/  UISETP.NE.AND UP2, UPT, UR26, 0x1, UPT ;  /* 0x000000011a00788c */ /* 0x000fe4000bf45270 */
[----:B------:R-:W-:Y:S02]  /*1830*/  UISETP.NE.AND UP0, UPT, UR20, 0x2, UPT ;  /* 0x000000021400788c */ /* 0x000fe4000bf05270 */
[----:B------:R-:W-:Y:S02]  /*1840*/  ULOP3.LUT UR28, UR28, 0x400, URZ, 0xc0, !UPT ;  /* 0x000004001c1c7892 */ /* 0x000fe4000f8ec0ff */
[----:B------:R-:W-:-:S03]  /*1850*/  USHF.L.U32 UR24, UR27, UR24, URZ ;  /* 0x000000181b187299 */ /* 0x000fc600080006ff */
[----:B------:R-:W-:Y:S09]  /*1860*/  BRA.U UP2, `(.L_x_20) ;  /* 0x0000000102407547 */ /* 0x000ff2000b800000 */
[----:B------:R-:W2:Y:S01]  /*1870*/  LDCU.128 UR8, c[0x0][0xb10] ;  /* 0x00016200ff0877ac */ /* 0x000ea20008000c00 */
[----:B------:R-:W3:Y:S01]  /*1880*/  LDCU UR12, c[0x0][0xb0c] ;  /* 0x00016180ff0c77ac */ /* 0x000ee20008000800 */
[----:B------:R-:W4:Y:S01]  /*1890*/  LDCU UR13, c[0x0][0xb20] ;  /* 0x00016400ff0d77ac */ /* 0x000f220008000800 */
[----:B--2---:R-:W-:Y:S02]  /*18a0*/  UIMAD.WIDE.U32 UR4, UR35, UR8, URZ ;  /* 0x00000008230472a5 */ /* 0x004fe4000f8e00ff */
[----:B------:R-:W-:Y:S02]  /*18b0*/  UIMAD.WIDE.U32 UR6, UR34, UR11, URZ ;  /* 0x0000000b220672a5 */ /* 0x000fe4000f8e00ff */
[----:B---3--:R-:W-:Y:S02]  /*18c0*/  UISETP.NE.AND UP2, UPT, UR12, 0x1, UPT ;  /* 0x000000010c00788c */ /* 0x008fe4000bf45270 */
[----:B------:R-:W-:-:S03]  /*18d0*/  USHF.R.U32.HI UR5, URZ, UR9, UR5 ;  /* 0x00000009ff057299 */ /* 0x000fc60008011605 */
[----:B------:R-:W-:Y:S01]  /*18e0*/  UMOV UR4, UR7 ;  /* 0x0000000700047c82 */ /* 0x000fe20008000000 */
[----:B------:R-:W-:Y:S02]  /*18f0*/  USEL UR5, UR35, UR5, !UP2 ;  /* 0x0000000523057287 */ /* 0x000fe4000d000000 */
[----:B------:R-:W-:Y:S02]  /*1900*/  UISETP.NE.AND UP2, UPT, UR10, 0x1, UPT ;  /* 0x000000010a00788c */ /* 0x000fe4000bf45270 */
[----:B----4-:R-:W-:-:S04]  /*1910*/  USHF.R.U32.HI UR4, URZ, UR13, UR4 ;  /* 0x0000000dff047299 */ /* 0x010fc80008011604 */
[----:B------:R-:W-:-:S04]  /*1920*/  USEL UR4, UR34, UR4, !UP2 ;  /* 0x0000000422047287 */ /* 0x000fc8000d000000 */
[----:B------:R-:W-:Y:S02]  /*1930*/  UIADD3 UR6, UPT, UPT, -UR4, UR5, URZ ;  /* 0x0000000504067290 */ /* 0x000fe4000fffe1ff */
[----:B------:R-:W-:Y:S02]  /*1940*/  UIADD3 UR4, UPT, UPT, UR4, -UR5, URZ ;  /* 0x8000000504047290 */ /* 0x000fe4000fffe0ff */
[----:B------:R-:W-:Y:S02]  /*1950*/  UIMAD UR34, UR6, UR10, UR34 ;  /* 0x0000000a062272a4 */ /* 0x000fe4000f8e0222 */
[----:B------:R-:W-:-:S12]  /*1960*/  UIMAD UR35, UR4, UR12, UR35 ;  /* 0x0000000c042372a4 */ /* 0x000fd8000f8e0223 */
.L_x_20:
[----:B------:R-:W-:Y:S05]  /*1970*/  BRA.U !UP6, `(.L_x_21) ;  /* 0x000000010e0c7547 */ /* 0x000fea000b800000 */
[----:B------:R-:W-:Y:S01]  /*1980*/  UCGABAR_WAIT ;  /* 0x0000000000007dc7 */ /* 0x000fe20008000000 */
[----:B------:R-:W-:Y:S01]  /*1990*/  CCTL.IVALL ;  /* 0x00000000ff00798f */ /* 0x000fe20002000000 */
[----:B------:R-:W-:Y:S05]  /*19a0*/  BRA `(.L_x_22) ;  /* 0x0000000000047947 */ /* 0x000fea0003800000 */
.L_x_21:
[----:B------:R-:W-:Y:S06]  /*19b0*/  BAR.SYNC.DEFER_BLOCKING 0x0 ;  /* 0x0000000000007b1d */ /* 0x000fec0000010000 */
.L_x_22:
[----:B------:R-:W-:Y:S05]  /*19c0*/  BRA.U UP0, `(.L_x_23) ;  /* 0x00000019009c7547 */ /* 0x000fea000b800000 */
[----:B------:R-:W2:Y:S01]  /*19d0*/  LDCU UR6, c[0x0][0x38c] ;  /* 0x00007180ff0677ac */ /* 0x000ea20008000800 */
[----:B------:R-:W3:Y:S01]  /*19e0*/  S2UR UR8, SR_CgaCtaId ;  /* 0x00000000000879c3 */ /* 0x000ee20000008800 */
[----:B------:R-:W-:Y:S01]  /*19f0*/  PLOP3.LUT P1, PT, PT, PT, UP4, 0x80, 0x8 ;  /* 0x000000000008781c */ /* 0x000fe20003f2f048 */
[----:B------:R-:W-:Y:S01]  /*1a00*/  IMAD.MOV.U32 R12, RZ, RZ, 0x1 ;  /* 0x00000001ff0c7424 */ /* 0x000fe200078e00ff */
[----:B------:R-:W-:Y:S01]  /*1a10*/  UMOV UR13, 0x400 ;  /* 0x00000400000d7882 */ /* 0x000fe20000000000 */
[----:B------:R-:W-:Y:S01]  /*1a20*/  USHF.L.U32 UR7, UR22, 0x6, URZ ;  /* 0x0000000616077899 */ /* 0x000fe200080006ff */
[----:B------:R-:W-:Y:S01]  /*1a30*/  ISETP.NE.AND P2, PT, R3, RZ, P3 ;  /* 0x000000ff0300720c */ /* 0x000fe20001f45270 */
[----:B------:R-:W-:Y:S01]  /*1a40*/  UISETP.NE.AND UP1, UPT, UR20, URZ, UPT ;  /* 0x000000ff1400728c */ /* 0x000fe2000bf25270 */
[----:B------:R-:W-:Y:S02]  /*1a50*/  PLOP3.LUT P1, PT, P1, PT, PT, 0x8, 0x80 ;  /* 0x000000000080781c */ /* 0x000fe40000f2e170 */
[----:B------:R-:W-:Y:S01]  /*1a60*/  CS2R R10, SRZ ;  /* 0x00000000000a7805 */ /* 0x000fe2000001ff00 */
[----:B------:R-:W-:Y:S01]  /*1a70*/  IMAD.MOV.U32 R9, RZ, RZ, RZ ;  /* 0x000000ffff097224 */ /* 0x000fe200078e00ff */
[----:B------:R-:W4:Y:S01]  /*1a80*/  LDCU UR39, c[0x0][0x370] ;  /* 0x00006e00ff2777ac */ /* 0x000f220008000800 */
[----:B------:R-:W-:Y:S01]  /*1a90*/  IMAD.MOV.U32 R8, RZ, RZ, 0x1 ;  /* 0x00000001ff087424 */ /* 0x000fe200078e00ff */
[----:B------:R-:W1:Y:S01]  /*1aa0*/  LDCU.64 UR26, c[0x0][0x348] ;  /* 0x00006900ff1a77ac */ /* 0x000e620008000a00 */
[----:B--2---:R-:W-:-:S02]  /*1ab0*/  UIADD3 UR5, UPT, UPT, UR6, 0x1f, URZ ;  /* 0x0000001f06057890 */ /* 0x004fc4000fffe0ff */
[----:B------:R-:W-:Y:S02]  /*1ac0*/  UIADD3 UR46, UPT, UPT, UR6, 0x3e, URZ ;  /* 0x0000003e062e7890 */ /* 0x000fe4000fffe0ff */
[----:B------:R-:W-:Y:S02]  /*1ad0*/  USHF.R.S32.HI UR4, URZ, 0x1f, UR5 ;  /* 0x0000001fff047899 */ /* 0x000fe40008011405 */
[----:B---3--:R-:W-:Y:S02]  /*1ae0*/  ULEA UR13, UR8, UR13, 0x18 ;  /* 0x0000000d080d7291 */ /* 0x008fe4000f8ec0ff */
[----:B------:R-:W-:Y:S02]  /*1af0*/  ULEA.HI UR4, UR4, UR5, URZ, 0x5 ;  /* 0x0000000504047291 */ /* 0x000fe4000f8f28ff */
[----:B------:R-:W-:Y:S02]  /*1b00*/  UIADD3 UR5, UPT, UPT, UR6, -0x1, URZ ;  /* 0xffffffff06057890 */ /* 0x000fe4000fffe0ff */
[----:B------:R-:W-:-:S02]  /*1b10*/  USHF.R.S32.HI UR41, URZ, 0x5, UR4 ;  /* 0x00000005ff297899 */ /* 0x000fc40008011404 */
[----:B------:R-:W-:Y:S02]  /*1b20*/  UISETP.GE.U32.AND UP2, UPT, UR5, -0x3f, UPT ;  /* 0xffffffc10500788c */ /* 0x000fe4000bf46070 */
[----:B------:R-:W-:Y:S02]  /*1b30*/  UISETP.LT.U32.AND UP0, UPT, UR41, 0x10, UPT ;  /* 0x000000102900788c */ /* 0x000fe4000bf01070 */
[----:B------:R-:W-:Y:S02]  /*1b40*/  ULOP3.LUT UR5, UR7, 0x40, URZ, 0xc0, !UPT ;  /* 0x0000004007057892 */ /* 0x000fe4000f8ec0ff */
[----:B------:R-:W-:Y:S02]  /*1b50*/  USEL UR40, UR41, 0x10, UP0 ;  /* 0x0000001029287887 */ /* 0x000fe40008000000 */
[----:B------:R-:W-:Y:S02]  /*1b60*/  ULEA UR30, UR28, UR13, 0x1 ;  /* 0x0000000d1c1e7291 */ /* 0x000fe4000f8e08ff */
[----:B------:R-:W-:-:S02]  /*1b70*/  UIADD3 UR4, UPT, UPT, UR40, -0x1, URZ ;  /* 0xffffffff28047890 */ /* 0x000fc4000fffe0ff */
[----:B------:R-:W-:Y:S02]  /*1b80*/  @UP2 UIADD3 UR4, UPT, UPT, UR40, URZ, URZ ;  /* 0x000000ff28042290 */ /* 0x000fe4000fffe0ff */
[----:B------:R-:W-:Y:S01]  /*1b90*/  USHF.L.U32 UR47, UR22, 0x7, URZ ;  /* 0x00000007162f7899 */ /* 0x000fe200080006ff */
[----:B------:R-:W2:Y:S01]  /*1ba0*/  LDCU UR38, c[0x0][0x374] ;  /* 0x00006e80ff2677ac */ /* 0x000ea20008000800 */
[----:B------:R-:W-:Y:S02]  /*1bb0*/  USEL UR21, UR50, 0x2, UP1 ;  /* 0x0000000232157887 */ /* 0x000fe40008800000 */
[----:B------:R-:W-:Y:S02]  /*1bc0*/  ULEA.HI UR45, UR28, UR5, URZ, 0x1b ;  /* 0x000000051c2d7291 */ /* 0x000fe4000f8fd8ff */
[----:B------:R-:W-:Y:S02]  /*1bd0*/  UIADD3 UR30, UPT, UPT, UR30, 0x28600, URZ ;  /* 0x000286001e1e7890 */ /* 0x000fe4000fffe0ff */
[----:B------:R-:W-:-:S02]  /*1be0*/  UIADD3 UR44, UPT, UPT, UR41, -UR40, URZ ;  /* 0x80000028292c7290 */ /* 0x000fc4000fffe0ff */
[----:B------:R-:W-:Y:S02]  /*1bf0*/  UIADD3 UR29, UPT, UPT, UR4, 0x1, URZ ;  /* 0x00000001041d7890 */ /* 0x000fe4000fffe0ff */
[----:B------:R-:W-:Y:S01]  /*1c00*/  UIADD3 UR43, UPT, UPT, -UR4, URZ, URZ ;  /* 0x000000ff042b7290 */ /* 0x000fe2000fffe1ff */
[----:B-1--4-:R-:W-:-:S11]  /*1c10*/  UMOV UR6, URZ ;  /* 0x000000ff00067c82 */ /* 0x012fd60008000000 */
.L_x_43:
[----:B-1----:R-:W1:Y:S02]  /*1c20*/  S2UR UR4, SR_CgaCtaId ;  /* 0x00000000000479c3 */ /* 0x002e640000008800 */
[----:B-1----:R-:W-:-:S09]  /*1c30*/  UISETP.NE.AND UP0, UPT, UR4, URZ, UPT ;  /* 0x000000ff0400728c */ /* 0x002fd2000bf05270 */
[----:B------:R-:W-:Y:S05]  /*1c40*/  BRA.U UP0, `(.L_x_24) ;  /* 0x0000000100287547 */ /* 0x000fea000b800000 */
[----:B------:R-:W-:Y:S02]  /*1c50*/  LEA R0, R9, UR13, 0x3 ;  /* 0x0000000d09007c11 */ /* 0x000fe4000f8e18ff */
[----:B------:R-:W-:-:S04]  /*1c60*/  SHF.L.U32 R3, R8, 0x1f, RZ ;  /* 0x0000001f08037819 */ /* 0x000fc800000006ff */
[----:B------:R-:W1:Y:S02]  /*1c70*/  SYNCS.PHASECHK.TRANS64.TRYWAIT P0, [R0+URZ+0x1c0], R3 ;  /* 0x0001c003000075a7 */ /* 0x000e6400080011ff */
[----:B-1----:R-:W-:Y:S05]  /*1c80*/  @!P0 BRA `(.L_x_25) ;  /* 0x0000008400a08947 */ /* 0x002fea0003800000 */
.L_x_162:
[----:B------:R3:W-:Y:S01]  /*1c90*/  SYNCS.ARRIVE.TRANS64.A1T0 RZ, [R0+URZ+0x1b0], RZ ;  /* 0x0001b0ff00ff79a7 */ /* 0x0007e200081000ff */
[----:B------:R-:W-:-:S05]  /*1ca0*/  VIADD R9, R9, 0x1 ;  /* 0x0000000109097836 */ /* 0x000fca0000000000 */
[----:B------:R-:W-:-:S04]  /*1cb0*/  ISETP.NE.AND P0, PT, R9, 0x2, PT ;  /* 0x000000020900780c */ /* 0x000fc80003f05270 */
[----:B-1----:R-:W-:Y:S02]  /*1cc0*/  SEL R3, RZ, 0x1, P0 ;  /* 0x00000001ff037807 */ /* 0x002fe40000000000 */
[----:B------:R-:W-:Y:S02]  /*1cd0*/  SEL R9, R9, RZ, P0 ;  /* 0x000000ff09097207 */ /* 0x000fe40000000000 */
[----:B------:R-:W-:-:S07]  /*1ce0*/  LOP3.LUT R8, R8, R3, RZ, 0x3c, !PT ;  /* 0x0000000308087212 */ /* 0x000fce00078e3cff */
.L_x_24:
[----:B------:R-:W-:Y:S01]  /*1cf0*/  ULEA UR4, UR6, UR13, 0x3 ;  /* 0x0000000d06047291 */ /* 0x000fe2000f8e18ff */
[----:B---3--:R-:W-:Y:S01]  /*1d00*/  SHF.L.U32 R0, R12, 0x1f, RZ ;  /* 0x0000001f0c007819 */ /* 0x008fe200000006ff */
[----:B------:R-:W-:Y:S02]  /*1d10*/  UISETP.GE.U32.AND UP0, UPT, UR46, 0x3f, UPT ;  /* 0x0000003f2e00788c */ /* 0x000fe4000bf06070 */
[----:B------:R-:W-:Y:S01]  /*1d20*/  ULEA UR19, UR34, UR45, 0x7 ;  /* 0x0000002d22137291 */ /* 0x000fe2000f8e38ff */
[----:B------:R-:W-:-:S04]  /*1d30*/  UMOV UR7, URZ ;  /* 0x000000ff00077c82 */ /* 0x000fc80008000000 */
[----:B------:R1:W3:Y:S01]  /*1d40*/  SYNCS.PHASECHK.TRANS64.TRYWAIT P0, [UR4+0x80], R0 ;  /* 0x00008000ff0075a7 */ /* 0x0002e20008001104 */
[----:B------:R-:W-:-:S04]  /*1d50*/  ULEA.HI UR4, UR35, UR35, URZ, 0x1 ;  /* 0x0000002323047291 */ /* 0x000fc8000f8f08ff */
[----:B------:R-:W-:-:S04]  /*1d60*/  USHF.L.U32 UR4, UR4, 0x7, URZ ;  /* 0x0000000704047899 */ /* 0x000fc800080006ff */
[----:B------:R-:W-:-:S04]  /*1d70*/  ULOP3.LUT UR35, UR4, 0xffffff00, URZ, 0xc0, !UPT ;  /* 0xffffff0004237892 */ /* 0x000fc8000f8ec0ff */
[----:B------:R-:W-:Y:S01]  /*1d80*/  ULOP3.LUT UR35, UR35, 0x80, UR47, 0xf8, !UPT ;  /* 0x0000008023237892 */ /* 0x000fe2000f8ef82f */
[----:B------:R-:W-:Y:S11]  /*1d90*/  BRA.U !UP0, `(.L_x_26) ;  /* 0x0000000108c87547 */ /* 0x000ff6000b800000 */
[----:B------:R-:W-:Y:S01]  /*1da0*/  UMOV UR10, UR43 ;  /* 0x0000002b000a7c82 */ /* 0x000fe20008000000 */
[----:B------:R-:W-:Y:S01]  /*1db0*/  UMOV UR4, UR6 ;  /* 0x0000000600047c82 */ /* 0x000fe20008000000 */
[----:B------:R-:W-:-:S05]  /*1dc0*/  UMOV UR34, URZ ;  /* 0x000000ff00227c82 */ /* 0x000fca0008000000 */
.L_x_32:
[----:B------:R-:W-:Y:S01]  /*1dd0*/  ULEA UR33, UR4, UR13, 0x3 ;  /* 0x0000000d04217291 */ /* 0x000fe2000f8e18ff */
[----:B------:R-:W-:Y:S01]  /*1de0*/  @P3 MOV R2, 0x6000 ;  /* 0x0000600000023802 */ /* 0x000fe20000000f00 */
[----:B-1-3--:R-:W-:Y:S10]  /*1df0*/  @P0 BRA `(.L_x_27) ;  /* 0x00000000000c0947 */ /* 0x00aff40003800000 */
[----:B------:R-:W-:-:S04]  /*1e00*/  SHF.L.U32 R3, R12, 0x1f, RZ ;  /* 0x0000001f0c037819 */ /* 0x000fc800000006ff */
[----:B------:R-:W3:Y:S02]  /*1e10*/  SYNCS.PHASECHK.TRANS64.TRYWAIT P0, [UR33+0x80], R3 ;  /* 0x00008003ff0075a7 */ /* 0x000ee40008001121 */
[----:B---3--:R-:W-:Y:S05]  /*1e20*/  @!P0 BRA `(.L_x_28) ;  /* 0x00000084004c8947 */ /* 0x008fea0003800000 */
.L_x_27:
[----:B------:R3:W-:Y:S01]  /*1e30*/  @P3 SYNCS.ARRIVE.TRANS64 RZ, [UR33], R2 ;  /* 0x00000002ffff39a7 */ /* 0x0007e20008000021 */
[----:B------:R-:W-:Y:S02]  /*1e40*/  ULOP3.LUT UR5, UR21, 0x2, URZ, 0xfc, !UPT ;  /* 0x0000000215057892 */ /* 0x000fe4000f8efcff */
[----:B------:R-:W-:Y:S02]  /*1e50*/  UIADD3 UR10, UPT, UPT, UR10, 0x1, URZ ;  /* 0x000000010a0a7890 */ /* 0x000fe4000fffe0ff */
[----:B------:R-:W-:Y:S02]  /*1e60*/  UISETP.NE.AND UP0, UPT, UR5, 0x2, UPT ;  /* 0x000000020500788c */ /* 0x000fe4000bf05270 */
[----:B------:R-:W-:-:S07]  /*1e70*/  UISETP.NE.AND UP2, UPT, UR10, 0x1, UPT ;  /* 0x000000010a00788c */ /* 0x000fce000bf45270 */
[----:B------:R-:W-:Y:S05]  /*1e80*/  BRA.U UP0, `(.L_x_29) ;  /* 0x0000000100047547 */ /* 0x000fea000b800000 */
[----:B--2---:R-:W-:Y:S05]  /*1e90*/  BPT.TRAP 0x1 ;  /* 0x000000040000795c */ /* 0x004fea0000300000 */
.L_x_29:
[----:B------:R-:W-:Y:S04]  /*1ea0*/  BSSY.RECONVERGENT B0, `(.L_x_30) ;  /* 0x0000003000007945 */ /* 0x000fe80003800200 */
[----:B------:R-:W-:Y:S05]  /*1eb0*/  @!P2 BRA `(.L_x_31) ;  /* 0x000000000004a947 */ /* 0x000fea0003800000 */
[----:B--2---:R-:W-:Y:S05]  /*1ec0*/  BPT.TRAP 0x1 ;  /* 0x000000040000795c */ /* 0x004fea0000300000 */
.L_x_31:
[----:B--2---:R-:W-:Y:S05]  /*1ed0*/  BSYNC.RECONVERGENT B0 ;  /* 0x0000000000007941 */ /* 0x004fea0003800200 */
.L_x_30:
[----:B------:R-:W-:Y:S02]  /*1ee0*/  UIADD3 UR5, UPT, UPT, UR4, 0x1, URZ ;  /* 0x0000000104057890 */ /* 0x000fe4000fffe0ff */
[----:B------:R-:W-:Y:S02]  /*1ef0*/  ULEA UR32, UR4, UR13, 0xd ;  /* 0x0000000d04207291 */ /* 0x000fe4000f8e68ff */
[----:B------:R-:W-:Y:S02]  /*1f00*/  UISETP.NE.AND UP0, UPT, UR5, 0x10, UPT ;  /* 0x000000100500788c */ /* 0x000fe4000bf05270 */
[----:B------:R-:W-:Y:S02]  /*1f10*/  UIADD3 UR8, UP1, UPT, UR26, 0x80, URZ ;  /* 0x000000801a087890 */ /* 0x000fe4000ff3e0ff */
[----:B------:R-:W-:Y:S02]  /*1f20*/  USEL UR7, URZ, 0x1, UP0 ;  /* 0x00000001ff077887 */ /* 0x000fe40008000000 */
[----:B------:R-:W-:-:S02]  /*1f30*/  USEL UR6, UR5, URZ, UP0 ;  /* 0x000000ff05067287 */ /* 0x000fc40008000000 */
[----:B------:R-:W-:Y:S02]  /*1f40*/  ULOP3.LUT UR33, UR33, 0xfefffff8, URZ, 0xc0, !UPT ;  /* 0xfefffff821217892 */ /* 0x000fe4000f8ec0ff */
[----:B------:R-:W-:Y:S01]  /*1f50*/  ULEA UR5, UR6, UR13, 0x3 ;  /* 0x0000000d06057291 */ /* 0x000fe2000f8e18ff */
[----:B------:R-:W-:Y:S01]  /*1f60*/  LOP3.LUT R12, R12, UR7, RZ, 0x3c, !PT ;  /* 0x000000070c0c7c12 */ /* 0x000fe2000f8e3cff */
[----:B------:R-:W-:Y:S02]  /*1f70*/  UIADD3.X UR9, UPT, UPT, URZ, UR27, URZ, UP1, !UPT ;  /* 0x0000001bff097290 */ /* 0x000fe40008ffe4ff */
[----:B------:R-:W-:Y:S01]  /*1f80*/  UIADD3 UR32, UPT, UPT, UR32, 0x8600, URZ ;  /* 0x0000860020207890 */ /* 0x000fe2000fffe0ff */
[----:B-1----:R-:W-:Y:S01]  /*1f90*/  SHF.L.U32 R0, R12, 0x1f, RZ ;  /* 0x0000001f0c007819 */ /* 0x002fe200000006ff */
[----:B------:R-:W-:Y:S01]  /*1fa0*/  UPRMT UR7, URZ, 0x5410, UR24 ;  /* 0x00005410ff077896 */ /* 0x000fe20008000018 */
[----:B------:R-:W-:Y:S02]  /*1fb0*/  UMOV UR14, 0x0 ;  /* 0x00000000000e7882 */ /* 0x000fe40000000000 */
[----:B------:R4:W1:Y:S01]  /*1fc0*/  SYNCS.PHASECHK.TRANS64.TRYWAIT P0, [UR5+0x80], R0 ;  /* 0x00008000ff0075a7 */ /* 0x0008620008001105 */
[----:B------:R-:W-:-:S02]  /*1fd0*/  ULEA UR5, UR4, UR28, 0xb ;  /* 0x0000001c04057291 */ /* 0x000fc4000f8e58ff */
[----:B------:R-:W-:Y:S02]  /*1fe0*/  UIADD3 UR4, UP0, UPT, UR26, 0x180, URZ ;  /* 0x000001801a047890 */ /* 0x000fe4000ff1e0ff */
[----:B------:R-:W-:Y:S01]  /*1ff0*/  ULEA UR5, UR5, UR13, 0x1 ;  /* 0x0000000d05057291 */ /* 0x000fe2000f8e08ff */
[----:B------:R-:W-:Y:S01]  /*2000*/  UMOV UR15, 0x10000000 ;  /* 0x10000000000f7882 */ /* 0x000fe20000000000 */
[----:B------:R-:W-:Y:S02]  /*2010*/  UMOV UR18, UR34 ;  /* 0x0000002200127c82 */ /* 0x000fe40008000000 */
[----:B------:R-:W-:Y:S01]  /*2020*/  UIADD3 UR16, UPT, UPT, UR5, 0x28600, URZ ;  /* 0x0002860005107890 */ /* 0x000fe2000fffe0ff */
[----:B------:R2:W-:Y:S01]  /*2030*/  UTMALDG.3D.2CTA [UR32], [UR8], desc[UR14] ;  /* 0x00000e20080075b4 */ /* 0x0005e20008211000 */
[----:B------:R-:W-:Y:S01]  /*2040*/  UIADD3.X UR5, UPT, UPT, URZ, UR27, URZ, UP0, !UPT ;  /* 0x0000001bff057290 */ /* 0x000fe200087fe4ff */
[----:B------:R-:W-:Y:S01]  /*2050*/  UMOV UR20, UR36 ;  /* 0x0000002400147c82 */ /* 0x000fe20008000000 */
[----:B------:R-:W-:-:S07]  /*2060*/  UMOV UR17, UR33 ;  /* 0x0000002100117c82 */ /* 0x000fce0008000000 */
[----:B------:R3:W-:Y:S01]  /*2070*/  UTMALDG.3D.MULTICAST.2CTA [UR16], [UR4], UR7, desc[UR14] ;  /* 0x00000e10040073b4 */ /* 0x0007e20008211807 */
[----:B--2---:R-:W-:Y:S01]  /*2080*/  UIADD3 UR34, UPT, UPT, UR34, 0x20, URZ ;  /* 0x0000002022227890 */ /* 0x004fe2000fffe0ff */
[----:B---3--:R-:W-:Y:S01]  /*2090*/  UMOV UR7, UR29 ;  /* 0x0000001d00077c82 */ /* 0x008fe20008000000 */
[----:B------:R-:W-:Y:S01]  /*20a0*/  UMOV UR4, UR6 ;  /* 0x0000000600047c82 */ /* 0x000fe20008000000 */
[----:B----4-:R-:W-:Y:S09]  /*20b0*/  BRA.U UP2, `(.L_x_32) ;  /* 0xfffffffd02447547 */ /* 0x010ff2000b83ffff */
.L_x_26:
[----:B------:R-:W-:Y:S01]  /*20c0*/  ULEA UR4, UR6, UR13, 0x3 ;  /* 0x0000000d06047291 */ /* 0x000fe2000f8e18ff */
[----:B-1----:R-:W-:Y:S01]  /*20d0*/  SHF.L.U32 R0, R12, 0x1f, RZ ;  /* 0x0000001f0c007819 */ /* 0x002fe200000006ff */
[----:B------:R-:W-:Y:S01]  /*20e0*/  @!P1 SYNCS.ARRIVE.TRANS64.A1T0 RZ, [UR13+0x148], RZ ;  /* 0x000148ffffff99a7 */ /* 0x000fe2000810000d */
[----:B------:R-:W-:-:S06]  /*20f0*/  UISETP.GT.AND UP0, UPT, UR41, UR40, UPT ;  /* 0x000000282900728c */ /* 0x000fcc000bf04270 */
[----:B---3--:R1:W3:Y:S03]  /*2100*/  SYNCS.PHASECHK.TRANS64.TRYWAIT P0, [UR4+0x80], R0 ;  /* 0x00008000ff0075a7 */ /* 0x0082e60008001104 */
[----:B------:R-:W-:Y:S05]  /*2110*/  BRA.U !UP0, `(.L_x_33) ;  /* 0x0000000108c07547 */ /* 0x000fea000b800000 */
[----:B------:R-:W-:Y:S01]  /*2120*/  UIADD3 UR25, UPT, UPT, UR44, UR7, URZ ;  /* 0x000000072c197290 */ /* 0x000fe2000fffe0ff */
[----:B------:R-:W-:-:S11]  /*2130*/  UMOV UR4, UR6 ;  /* 0x0000000600047c82 */ /* 0x000fd60008000000 */
.L_x_39:
[----:B------:R-:W-:Y:S01]  /*2140*/  ULEA UR9, UR4, UR13, 0x3 ;  /* 0x0000000d04097291 */ /* 0x000fe2000f8e18ff */
[----:B---3--:R-:W-:Y:S01]  /*2150*/  @P3 MOV R2, 0x6000 ;  /* 0x0000600000023802 */ /* 0x008fe20000000f00 */
[----:B-1-34-:R-:W-:Y:S10]  /*2160*/  @P0 BRA `(.L_x_34) ;  /* 0x00000000000c0947 */ /* 0x01aff40003800000 */
[----:B------:R-:W-:-:S04]  /*2170*/  SHF.L.U32 R3, R12, 0x1f, RZ ;  /* 0x0000001f0c037819 */ /* 0x000fc800000006ff */
[----:B------:R-:W3:Y:S02]  /*2180*/  SYNCS.PHASECHK.TRANS64.TRYWAIT P0, [UR9+0x80], R3 ;  /* 0x00008003ff0075a7 */ /* 0x000ee40008001109 */
[----:B---3--:R-:W-:Y:S05]  /*2190*/  @!P0 BRA `(.L_x_35) ;  /* 0x0000008000888947 */ /* 0x008fea0003800000 */
.L_x_34:
[----:B------:R3:W-:Y:S01]  /*21a0*/  @P3 SYNCS.ARRIVE.TRANS64 RZ, [UR9], R2 ;  /* 0x00000002ffff39a7 */ /* 0x0007e20008000009 */
[----:B------:R-:W-:-:S04]  /*21b0*/  ULOP3.LUT UR5, UR21, 0x2, URZ, 0xfc, !UPT ;  /* 0x0000000215057892 */ /* 0x000fc8000f8efcff */
[----:B------:R-:W-:-:S09]  /*21c0*/  UISETP.NE.AND UP0, UPT, UR5, 0x2, UPT ;  /* 0x000000020500788c */ /* 0x000fd2000bf05270 */
[----:B------:R-:W-:Y:S05]  /*21d0*/  BRA.U UP0, `(.L_x_36) ;  /* 0x0000000100047547 */ /* 0x000fea000b800000 */
[----:B--2---:R-:W-:Y:S05]  /*21e0*/  BPT.TRAP 0x1 ;  /* 0x000000040000795c */ /* 0x004fea0000300000 */
.L_x_36:
[----:B------:R-:W-:Y:S04]  /*21f0*/  BSSY.RECONVERGENT B0, `(.L_x_37) ;  /* 0x0000003000007945 */ /* 0x000fe80003800200 */
[----:B------:R-:W-:Y:S05]  /*2200*/  @!P2 BRA `(.L_x_38) ;  /* 0x000000000004a947 */ /* 0x000fea0003800000 */
[----:B--2---:R-:W-:Y:S05]  /*2210*/  BPT.TRAP 0x1 ;  /* 0x000000040000795c */ /* 0x004fea0000300000 */
.L_x_38:
[----:B--2---:R-:W-:Y:S05]  /*2220*/  BSYNC.RECONVERGENT B0 ;  /* 0x0000000000007941 */ /* 0x004fea0003800200 */
.L_x_37:
[----:B------:R-:W-:Y:S02]  /*2230*/  UIADD3 UR5, UPT, UPT, UR4, 0x1, URZ ;  /* 0x0000000104057890 */ /* 0x000fe4000fffe0ff */
[----:B------:R-:W-:Y:S02]  /*2240*/  USHF.L.U32 UR10, UR7, 0x5, URZ ;  /* 0x00000005070a7899 */ /* 0x000fe400080006ff */
[----:B------:R-:W-:Y:S02]  /*2250*/  UISETP.NE.AND UP0, UPT, UR5, 0x10, UPT ;  /* 0x000000100500788c */ /* 0x000fe4000bf05270 */
[----:B------:R-:W-:Y:S02]  /*2260*/  UIADD3 UR7, UPT, UPT, UR7, 0x1, URZ ;  /* 0x0000000107077890 */ /* 0x000fe4000fffe0ff */
[----:B------:R-:W-:Y:S02]  /*2270*/  USEL UR8, URZ, 0x1, UP0 ;  /* 0x00000001ff087887 */ /* 0x000fe40008000000 */
[----:B------:R-:W-:-:S02]  /*2280*/  USEL UR6, UR5, URZ, UP0 ;  /* 0x000000ff05067287 */ /* 0x000fc40008000000 */
[----:B------:R-:W-:Y:S02]  /*2290*/  UIADD3 UR22, UP0, UPT, UR26, 0x180, URZ ;  /* 0x000001801a167890 */ /* 0x000fe4000ff1e0ff */
[----:B------:R-:W-:Y:S01]  /*22a0*/  LOP3.LUT R12, R12, UR8, RZ, 0x3c, !PT ;  /* 0x000000080c0c7c12 */ /* 0x000fe2000f8e3cff */
[----:B------:R-:W-:Y:S02]  /*22b0*/  ULEA UR8, UR4, UR13, 0xd ;  /* 0x0000000d04087291 */ /* 0x000fe4000f8e68ff */
[----:B------:R-:W-:Y:S01]  /*22c0*/  UIADD3 UR14, UP1, UPT, UR26, 0x80, URZ ;  /* 0x000000801a0e7890 */ /* 0x000fe2000ff3e0ff */
[----:B-1----:R-:W-:Y:S01]  /*22d0*/  SHF.L.U32 R0, R12, 0x1f, RZ ;  /* 0x0000001f0c007819 */ /* 0x002fe200000006ff */
[----:B------:R-:W-:Y:S02]  /*22e0*/  UIADD3.X UR23, UPT, UPT, URZ, UR27, URZ, UP0, !UPT ;  /* 0x0000001bff177290 */ /* 0x000fe400087fe4ff */
[----:B------:R-:W-:Y:S02]  /*22f0*/  UISETP.NE.AND UP0, UPT, UR7, UR25, UPT ;  /* 0x000000190700728c */ /* 0x000fe4000bf05270 */
[----:B------:R-:W-:-:S02]  /*2300*/  ULEA UR5, UR6, UR13, 0x3 ;  /* 0x0000000d06057291 */ /* 0x000fc4000f8e18ff */
[----:B------:R-:W-:Y:S02]  /*2310*/  ULOP3.LUT UR9, UR9, 0xfefffff8, URZ, 0xc0, !UPT ;  /* 0xfefffff809097892 */ /* 0x000fe4000f8ec0ff */
[----:B------:R-:W-:Y:S02]  /*2320*/  ULEA UR16, UR4, UR30, 0xc ;  /* 0x0000001e04107291 */ /* 0x000fe4000f8e60ff */
[----:B------:R-:W-:Y:S02]  /*2330*/  UIADD3 UR8, UPT, UPT, UR8, 0x8600, URZ ;  /* 0x0000860008087890 */ /* 0x000fe4000fffe0ff */
[----:B------:R-:W-:Y:S01]  /*2340*/  UIADD3.X UR15, UPT, UPT, URZ, UR27, URZ, UP1, !UPT ;  /* 0x0000001bff0f7290 */ /* 0x000fe20008ffe4ff */
[----:B------:R4:W1:Y:S01]  /*2350*/  SYNCS.PHASECHK.TRANS64.TRYWAIT P0, [UR5+0x80], R0 ;  /* 0x00008000ff0075a7 */ /* 0x0008620008001105 */
[----:B------:R-:W-:Y:S01]  /*2360*/  UPRMT UR4, URZ, 0x5410, UR24 ;  /* 0x00005410ff047896 */ /* 0x000fe20008000018 */
[----:B------:R-:W-:Y:S01]  /*2370*/  UMOV UR32, 0x0 ;  /* 0x0000000000207882 */ /* 0x000fe20000000000 */
[----:B------:R-:W-:Y:S01]  /*2380*/  UMOV UR33, 0x10000000 ;  /* 0x1000000000217882 */ /* 0x000fe20000000000 */
[----:B------:R-:W-:Y:S01]  /*2390*/  UMOV UR11, UR35 ;  /* 0x00000023000b7c82 */ /* 0x000fe20008000000 */
[----:B------:R-:W-:Y:S01]  /*23a0*/  UMOV UR12, UR36 ;  /* 0x00000024000c7c82 */ /* 0x000fe20008000000 */
[----:B------:R-:W-:Y:S01]  /*23b0*/  UMOV UR20, UR36 ;  /* 0x0000002400147c82 */ /* 0x000fe20008000000 */
[----:B------:R-:W-:Y:S01]  /*23c0*/  UMOV UR17, UR9 ;  /* 0x0000000900117c82 */ /* 0x000fe20008000000 */
[----:B------:R-:W-:Y:S01]  /*23d0*/  UMOV UR18, UR10 ;  /* 0x0000000a00127c82 */ /* 0x000fe20008000000 */
[----:B------:R-:W-:Y:S01]  /*23e0*/  UTMALDG.3D.2CTA [UR8], [UR14], desc[UR32] ;  /* 0x000020080e0075b4 */ /* 0x000fe20008211000 */
[----:B------:R2:W-:Y:S02]  /*23f0*/  UTMALDG.3D.MULTICAST.2CTA [UR16], [UR22], UR4, desc[UR32] ;  /* 0x00002010160073b4 */ /* 0x0005e40008211804 */
[----:B--2---:R-:W-:Y:S01]  /*2400*/  UMOV UR4, UR6 ;  /* 0x0000000600047c82 */ /* 0x004fe20008000000 */
[----:B------:R-:W-:Y:S05]  /*2410*/  BRA.U UP0, `(.L_x_39) ;  /* 0xfffffffd00487547 */ /* 0x000fea000b83ffff */
.L_x_33:
[C---:B------:R-:W-:Y:S01]  /*2420*/  LEA R3, R11.reuse, UR13, 0x3 ;  /* 0x0000000d0b037c11 */ /* 0x040fe2000f8e18ff */
[----:B------:R-:W-:Y:S01]  /*2430*/  NOP ;  /* 0x0000000000007918 */ /* 0x000fe20000000000 */
[----:B-1--4-:R-:W-:Y:S02]  /*2440*/  SHF.L.U32 R0, R10, 0x1f, RZ ;  /* 0x0000001f0a007819 */ /* 0x012fe400000006ff */
[----:B------:R-:W-:Y:S02]  /*2450*/  LEA R5, R11, UR13, 0x4 ;  /* 0x0000000d0b057c11 */ /* 0x000fe4000f8e20ff */
[----:B---3--:R-:W1:Y:S02]  /*2460*/  SYNCS.PHASECHK.TRANS64.TRYWAIT P0, [R3+URZ+0x150], R0 ;  /* 0x00015000030075a7 */ /* 0x008e6400080011ff */
[----:B-1----:R-:W-:Y:S05]  /*2470*/  @!P0 BRA `(.L_x_40) ;  /* 0x0000007c00e88947 */ /* 0x002fea0003800000 */
.L_x_165:
[----:B------:R-:W3:Y:S01]  /*2480*/  LDS.128 R4, [R5+0x1e0] ;  /* 0x0001e00005047984 */ /* 0x000ee20000000c00 */
[----:B------:R-:W-:Y:S01]  /*2490*/  UISETP.GE.AND UP0, UPT, UR42, 0x1, UPT ;  /* 0x000000012a00788c */ /* 0x000fe2000bf06270 */
[----:B------:R-:W-:Y:S01]  /*24a0*/  @!PT LDS RZ, [RZ] ;  /* 0x00000000fffff984 */ /* 0x000fe20000000800 */
[----:B------:R-:W-:Y:S01]  /*24b0*/  @!PT LDS RZ, [RZ] ;  /* 0x00000000fffff984 */ /* 0x000fe20000000800 */
[----:B------:R-:W-:Y:S01]  /*24c0*/  @!PT LDS RZ, [RZ] ;  /* 0x00000000fffff984 */ /* 0x000fe20000000800 */
[----:B------:R-:W-:Y:S01]  /*24d0*/  @!PT LDS RZ, [RZ] ;  /* 0x00000000fffff984 */ /* 0x000fe20000000800 */
[----:B------:R4:W-:Y:S06]  /*24e0*/  MEMBAR.ALL.CTA ;  /* 0x0000000000007992 */ /* 0x0009ec0000008000 */
[----:B----4-:R-:W4:Y:S01]  /*24f0*/  FENCE.VIEW.ASYNC.S ;  /* 0x00000000000073c6 */ /* 0x010f220000000000 */
[----:B---3--:R-:W-:-:S13]  /*2500*/  LOP3.LUT P0, RZ, R6, 0x1, RZ, 0xc0, !PT ;  /* 0x0000000106ff7812 */ /* 0x008fda000780c0ff */
[----:B----4-:R-:W-:Y:S01]  /*2510*/  VOTEU.ANY UP1, P0 ;  /* 0x0000000000ff7886 */ /* 0x010fe20000020100 */
[----:B------:R-:W-:-:S13]  /*2520*/  PLOP3.LUT P0, PT, PT, PT, UP1, 0x80, 0x8 ;  /* 0x000000000008781c */ /* 0x000fda0003f0f018 */
[----:B-1----:R-:W-:Y:S02]  /*2530*/  @P0 LOP3.LUT R0, R5, 0xffff, RZ, 0xc0, !PT ;  /* 0x0000ffff05000812 */ /* 0x002fe400078ec0ff */
[----:B------:R-:W-:Y:S02]  /*2540*/  @P0 MOV R2, R4 ;  /* 0x0000000400020202 */ /* 0x000fe40000000f00 */
[----:B------:R-:W-:Y:S01]  /*2550*/  @P0 R2UR UR5, R0 ;  /* 0x00000000000502ca */ /* 0x000fe200000e0000 */
[----:B------:R-:W-:Y:S01]  /*2560*/  VIADD R0, R3, 0x160 ;  /* 0x0000016003007836 */ /* 0x000fe20000000000 */
[----:B------:R-:W-:Y:S02]  /*2570*/  @P0 SHF.R.U32.HI R4, RZ, 0x10, R5 ;  /* 0x00000010ff040819 */ /* 0x000fe40000011605 */
[----:B------:R-:W-:Y:S02]  /*2580*/  @P0 R2UR UR7, R2 ;  /* 0x00000000020702ca */ /* 0x000fe400000e0000 */
[----:B------:R-:W-:-:S02]  /*2590*/  PRMT R0, RZ, 0x654, R0 ;  /* 0x00000654ff007816 */ /* 0x000fc40000000000 */
[----:B------:R-:W-:Y:S02]  /*25a0*/  @P0 R2UR UR4, R4 ;  /* 0x00000000040402ca */ /* 0x000fe400000e0000 */
[----:B------:R1:W-:Y:S03]  /*25b0*/  SYNCS.ARRIVE.TRANS64.RED.A1T0 RZ, [R0+URZ], RZ ;  /* 0x000000ff00ff79a7 */ /* 0x0003e600081004ff */
[----:B------:R-:W-:-:S04]  /*25c0*/  @UP1 UMOV UR31, UR5 ;  /* 0x00000005001f1c82 */ /* 0x000fc80008000000 */
[----:B------:R-:W-:-:S04]  /*25d0*/  @UP1 UMOV UR37, UR7 ;  /* 0x0000000700251c82 */ /* 0x000fc80008000000 */
[----:B------:R-:W-:Y:S01]  /*25e0*/  @UP1 UMOV UR36, UR4 ;  /* 0x0000000400241c82 */ /* 0x000fe20008000000 */
[----:B------:R-:W-:Y:S05]  /*25f0*/  BRA.U !UP0, `(.L_x_41) ;  /* 0x0000000108d47547 */ /* 0x000fea000b800000 */
[----:B------:R-:W2:Y:S01]  /*2600*/  LDCU.128 UR16, c[0x0][0xb10] ;  /* 0x00016200ff1077ac */ /* 0x000ea20008000c00 */
[----:B------:R-:W3:Y:S01]  /*2610*/  LDCU UR12, c[0x0][0xb20] ;  /* 0x00016400ff0c77ac */ /* 0x000ee20008000800 */
[----:B------:R-:W4:Y:S01]  /*2620*/  LDCU UR20, c[0x0][0xb0c] ;  /* 0x00016180ff1477ac */ /* 0x000f220008000800 */
[----:B------:R-:W1:Y:S01]  /*2630*/  LDCU.64 UR8, c[0x0][0xb28] ;  /* 0x00016500ff0877ac */ /* 0x000e620008000a00 */
[----:B------:R-:W-:Y:S02]  /*2640*/  UISETP.NE.AND UP3, UPT, UR42, 0x1, UPT ;  /* 0x000000012a00788c */ /* 0x000fe4000bf65270 */
[----:B--2---:R-:W-:Y:S02]  /*2650*/  UIMAD.WIDE.U32 UR10, UR38, UR19, URZ ;  /* 0x00000013260a72a5 */ /* 0x004fe4000f8e00ff */
[----:B------:R-:W-:Y:S02]  /*2660*/  UIMAD.WIDE.U32 UR4, UR39, UR16, URZ ;  /* 0x00000010270472a5 */ /* 0x000fe4000f8e00ff */
[----:B------:R-:W-:-:S02]  /*2670*/  UISETP.NE.AND UP0, UPT, UR18, 0x1, UPT ;  /* 0x000000011200788c */ /* 0x000fc4000bf05270 */
[----:B------:R-:W-:Y:S01]  /*2680*/  UIMAD.WIDE.U32 UR22, UR31, UR19, URZ ;  /* 0x000000131f1672a5 */ /* 0x000fe2000f8e00ff */
[----:B------:R-:W-:Y:S02]  /*2690*/  UMOV UR10, UR11 ;  /* 0x0000000b000a7c82 */ /* 0x000fe40008000000 */
[----:B------:R-:W-:Y:S01]  /*26a0*/  UMOV UR4, UR5 ;  /* 0x0000000500047c82 */ /* 0x000fe20008000000 */
[----:B---3--:R-:W-:Y:S02]  /*26b0*/  USHF.R.U32.HI UR10, URZ, UR12, UR10 ;  /* 0x0000000cff0a7299 */ /* 0x008fe4000801160a */
[----:B----4-:R-:W-:Y:S02]  /*26c0*/  UISETP.NE.AND UP2, UPT, UR20, 0x1, UPT ;  /* 0x000000011400788c */ /* 0x010fe4000bf45270 */
[----:B------:R-:W-:Y:S02]  /*26d0*/  USHF.R.U32.HI UR4, URZ, UR17, UR4 ;  /* 0x00000011ff047299 */ /* 0x000fe40008011604 */
[----:B------:R-:W-:-:S02]  /*26e0*/  USEL UR5, UR38, UR10, !UP0 ;  /* 0x0000000a26057287 */ /* 0x000fc4000c000000 */
[----:B------:R-:W-:Y:S02]  /*26f0*/  USEL UR7, UR39, UR4, !UP2 ;  /* 0x0000000427077287 */ /* 0x000fe4000d000000 */
[----:B-1----:R-:W-:Y:S01]  /*2700*/  UIMAD.WIDE.U32 UR10, UR5, UR8, URZ ;  /* 0x00000008050a72a5 */ /* 0x002fe2000f8e00ff */
[----:B------:R-:W-:Y:S01]  /*2710*/  UMOV UR4, UR23 ;  /* 0x0000001700047c82 */ /* 0x000fe20008000000 */
[----:B------:R-:W-:Y:S02]  /*2720*/  UIMAD.WIDE.U32 UR14, UR37, UR16, URZ ;  /* 0x00000010250e72a5 */ /* 0x000fe4000f8e00ff */
[----:B------:R-:W-:-:S03]  /*2730*/  UIMAD.WIDE.U32 UR22, UR7, UR8, URZ ;  /* 0x00000008071672a5 */ /* 0x000fc6000f8e00ff */
[----:B------:R-:W-:Y:S01]  /*2740*/  UMOV UR10, UR11 ;  /* 0x0000000b000a7c82 */ /* 0x000fe20008000000 */
[----:B------:R-:W-:Y:S02]  /*2750*/  USHF.R.U32.HI UR4, URZ, UR12, UR4 ;  /* 0x0000000cff047299 */ /* 0x000fe40008011604 */
[----:B------:R-:W-:Y:S01]  /*2760*/  @UP3 USHF.R.U32.HI UR5, URZ, UR9, UR10 ;  /* 0x00000009ff053299 */ /* 0x000fe2000801160a */
[----:B------:R-:W-:Y:S01]  /*2770*/  UMOV UR14, UR15 ;  /* 0x0000000f000e7c82 */ /* 0x000fe20008000000 */
[----:B------:R-:W-:Y:S01]  /*2780*/  UMOV UR22, UR23 ;  /* 0x0000001700167c82 */ /* 0x000fe20008000000 */
[----:B------:R-:W-:Y:S02]  /*2790*/  USHF.R.U32.HI UR17, URZ, UR17, UR14 ;  /* 0x00000011ff117299 */ /* 0x000fe4000801160e */
[----:B------:R-:W-:Y:S02]  /*27a0*/  USEL UR4, UR31, UR4, !UP0 ;  /* 0x000000041f047287 */ /* 0x000fe4000c000000 */
[----:B------:R-:W-:-:S02]  /*27b0*/  @UP3 USHF.R.U32.HI UR7, URZ, UR9, UR22 ;  /* 0x00000009ff073299 */ /* 0x000fc40008011616 */
[----:B------:R-:W-:Y:S02]  /*27c0*/  UIMAD UR10, UR42, UR5, URZ ;  /* 0x000000052a0a72a4 */ /* 0x000fe4000f8e02ff */
[----:B------:R-:W-:Y:S02]  /*27d0*/  USEL UR5, UR37, UR17, !UP2 ;  /* 0x0000001125057287 */ /* 0x000fe4000d000000 */
[----:B------:R-:W-:Y:S02]  /*27e0*/  UIMAD UR12, UR42, UR7, URZ ;  /* 0x000000072a0c72a4 */ /* 0x000fe4000f8e02ff */
[----:B------:R-:W-:Y:S02]  /*27f0*/  UISETP.GE.AND UP0, UPT, UR4, UR10, UPT ;  /* 0x0000000a0400728c */ /* 0x000fe4000bf06270 */
[----:B------:R-:W-:Y:S02]  /*2800*/  UIMAD.WIDE.U32 UR10, UR4, UR8, URZ ;  /* 0x00000008040a72a5 */ /* 0x000fe4000f8e00ff */
[----:B------:R-:W-:-:S02]  /*2810*/  UISETP.GE.OR UP0, UPT, UR5, UR12, UP0 ;  /* 0x0000000c0500728c */ /* 0x000fc40008706670 */
[----:B------:R-:W-:Y:S02]  /*2820*/  UIMAD.WIDE.U32 UR14, UR5, UR8, URZ ;  /* 0x00000008050e72a5 */ /* 0x000fe4000f8e00ff */
[----:B------:R-:W-:Y:S01]  /*2830*/  UIADD3 UR12, UPT, UPT, -UR5, URZ, URZ ;  /* 0x000000ff050c7290 */ /* 0x000fe2000fffe1ff */
[----:B------:R-:W-:Y:S01]  /*2840*/  UMOV UR10, UR11 ;  /* 0x0000000b000a7c82 */ /* 0x000fe20008000000 */
[----:B------:R-:W-:Y:S02]  /*2850*/  UIADD3 UR11, UPT, UPT, -UR4, URZ, URZ ;  /* 0x000000ff040b7290 */ /* 0x000fe4000fffe1ff */
[----:B------:R-:W-:-:S03]  /*2860*/  USHF.R.U32.HI UR10, URZ, UR9, UR10 ;  /* 0x00000009ff0a7299 */ /* 0x000fc6000801160a */
[----:B------:R-:W-:Y:S01]  /*2870*/  @!UP0 UMOV UR8, UR15 ;  /* 0x0000000f00088c82 */ /* 0x000fe20008000000 */
[----:B------:R-:W-:Y:S02]  /*2880*/  UIMAD UR11, UR18, UR11, UR31 ;  /* 0x0000000b120b72a4 */ /* 0x000fe4000f8e021f */
[----:B------:R-:W-:Y:S02]  /*2890*/  USEL UR10, UR4, UR10, !UP3 ;  /* 0x0000000a040a7287 */ /* 0x000fe4000d800000 */
[----:B------:R-:W-:Y:S02]  /*28a0*/  @!UP0 USHF.R.U32.HI UR8, URZ, UR9, UR8 ;  /* 0x00000009ff088299 */ /* 0x000fe40008011608 */
[----:B------:R-:W-:Y:S02]  /*28b0*/  UIADD3 UR9, UPT, UPT, -UR10, URZ, URZ ;  /* 0x000000ff0a097290 */ /* 0x000fe4000fffe1ff */
[----:B------:R-:W-:Y:S02]  /*28c0*/  @!UP0 USEL UR8, UR5, UR8, !UP3 ;  /* 0x0000000805088287 */ /* 0x000fe4000d800000 */
[----:B------:R-:W-:-:S02]  /*28d0*/  UIMAD UR9, UR42, UR9, UR4 ;  /* 0x000000092a0972a4 */ /* 0x000fc4000f8e0204 */
[----:B------:R-:W-:Y:S02]  /*28e0*/  @!UP0 UIADD3 UR10, UPT, UPT, UR10, -UR8, URZ ;  /* 0x800000080a0a8290 */ /* 0x000fe4000fffe0ff */
[----:B------:R-:W-:Y:S02]  /*28f0*/  @!UP0 UIMAD UR8, UR9, UR7, UR8 ;  /* 0x00000007090882a4 */ /* 0x000fe4000f8e0208 */
[----:B------:R-:W-:Y:S02]  /*2900*/  @!UP0 UIMAD UR4, UR42, UR10, UR5 ;  /* 0x0000000a2a0482a4 */ /* 0x000fe4000f8e0205 */
[----:B------:R-:W-:Y:S02]  /*2910*/  UIMAD UR7, UR20, UR12, UR37 ;  /* 0x0000000c140772a4 */ /* 0x000fe4000f8e0225 */
[----:B------:R-:W-:Y:S01]  /*2920*/  UIMAD UR31, UR4, UR18, UR11 ;  /* 0x00000012041f72a4 */ /* 0x000fe2000f8e020b */
[----:B------:R-:W-:Y:S02]  /*2930*/  @!UP0 UMOV UR5, UR8 ;  /* 0x0000000800058c82 */ /* 0x000fe40008000000 */
[----:B------:R-:W-:-:S12]  /*2940*/  UIMAD UR37, UR5, UR20, UR7 ;  /* 0x00000014052572a4 */ /* 0x000fd8000f8e0207 */
.L_x_41:
[----:B------:R-:W3:Y:S02]  /*2950*/  LDCU UR4, c[0x0][0xb30] ;  /* 0x00016600ff0477ac */ /* 0x000ee40008000800 */
[----:B---3--:R-:W-:-:S09]  /*2960*/  UISETP.NE.AND UP0, UPT, UR4, 0x1, UPT ;  /* 0x000000010400788c */ /* 0x008fd2000bf05270 */
[----:B------:R-:W-:Y:S05]  /*2970*/  BRA.U UP0, `(.L_x_42) ;  /* 0x0000000100447547 */ /* 0x000fea000b800000 */
[----:B------:R-:W3:Y:S01]  /*2980*/  LDCU.128 UR16, c[0x0][0xb10] ;  /* 0x00016200ff1077ac */ /* 0x000ee20008000c00 */
[----:B------:R-:W4:Y:S01]  /*2990*/  LDCU UR10, c[0x0][0xb0c] ;  /* 0x00016180ff0a77ac */ /* 0x000f220008000800 */
[----:B------:R-:W1:Y:S01]  /*29a0*/  LDCU UR7, c[0x0][0xb20] ;  /* 0x00016400ff0777ac */ /* 0x000e620008000800 */
[----:B---3--:R-:W-:Y:S02]  /*29b0*/  UIMAD.WIDE.U32 UR8, UR37, UR16, URZ ;  /* 0x00000010250872a5 */ /* 0x008fe4000f8e00ff */
[----:B------:R-:W-:Y:S02]  /*29c0*/  UIMAD.WIDE.U32 UR4, UR31, UR19, URZ ;  /* 0x000000131f0472a5 */ /* 0x000fe4000f8e00ff */
[----:B----4-:R-:W-:Y:S02]  /*29d0*/  UISETP.NE.AND UP2, UPT, UR10, 0x1, UPT ;  /* 0x000000010a00788c */ /* 0x010fe4000bf45270 */
[----:B------:R-:W-:Y:S01]  /*29e0*/  UISETP.NE.AND UP0, UPT, UR18, 0x1, UPT ;  /* 0x000000011200788c */ /* 0x000fe2000bf05270 */
[----:B------:R-:W-:-:S02]  /*29f0*/  UMOV UR8, UR9 ;  /* 0x0000000900087c82 */ /* 0x000fc40008000000 */
[----:B------:R-:W-:Y:S01]  /*2a00*/  UMOV UR4, UR5 ;  /* 0x0000000500047c82 */ /* 0x000fe20008000000 */
[----:B------:R-:W-:Y:S02]  /*2a10*/  USHF.R.U32.HI UR17, URZ, UR17, UR8 ;  /* 0x00000011ff117299 */ /* 0x000fe40008011608 */
[----:B-1----:R-:W-:Y:S02]  /*2a20*/  USHF.R.U32.HI UR4, URZ, UR7, UR4 ;  /* 0x00000007ff047299 */ /* 0x002fe40008011604 */
[----:B------:R-:W-:Y:S02]  /*2a30*/  USEL UR5, UR37, UR17, !UP2 ;  /* 0x0000001125057287 */ /* 0x000fe4000d000000 */
[----:B------:R-:W-:-:S04]  /*2a40*/  USEL UR4, UR31, UR4, !UP0 ;  /* 0x000000041f047287 */ /* 0x000fc8000c000000 */
[----:B------:R-:W-:Y:S02]  /*2a50*/  UIADD3 UR7, UPT, UPT, UR5, -UR4, URZ ;  /* 0x8000000405077290 */ /* 0x000fe4000fffe0ff */
[----:B------:R-:W-:Y:S02]  /*2a60*/  UIADD3 UR4, UPT, UPT, -UR5, UR4, URZ ;  /* 0x0000000405047290 */ /* 0x000fe4000fffe1ff */
[----:B------:R-:W-:Y:S02]  /*2a70*/  UIMAD UR31, UR7, UR18, UR31 ;  /* 0x00000012071f72a4 */ /* 0x000fe4000f8e021f */
[----:B------:R-:W-:-:S12]  /*2a80*/  UIMAD UR37, UR4, UR10, UR37 ;  /* 0x0000000a042572a4 */ /* 0x000fd8000f8e0225 */
.L_x_42:
[----:B------:R-:W-:Y:S01]  /*2a90*/  VIADD R11, R11, 0x1 ;  /* 0x000000010b0b7836 */ /* 0x000fe20000000000 */
[----:B------:R-:W-:Y:S02]  /*2aa0*/  R2UR UR5, R83 ;  /* 0x00000000530572ca */ /* 0x000fe400000e0000 */
[----:B------:R-:W-:Y:S02]  /*2ab0*/  R2UR UR4, R82 ;  /* 0x00000000520472ca */ /* 0x000fe400000e0000 */
[C---:B------:R-:W-:Y:S02]  /*2ac0*/  ISETP.NE.AND P0, PT, R11.reuse, 0x2, PT ;  /* 0x000000020b00780c */ /* 0x040fe40003f05270 */
[----:B------:R-:W-:Y:S02]  /*2ad0*/  PLOP3.LUT P1, PT, PT, PT, PT, 0x80, 0x8 ;  /* 0x000000000008781c */ /* 0x000fe40003f2f070 */
[----:B------:R-:W-:Y:S02]  /*2ae0*/  SEL R3, RZ, 0x1, P0 ;  /* 0x00000001ff037807 */ /* 0x000fe40000000000 */
[----:B------:R-:W-:-:S02]  /*2af0*/  SEL R11, R11, RZ, P0 ;  /* 0x000000ff0b0b7207 */ /* 0x000fc40000000000 */
[----:B------:R-:W-:Y:S01]  /*2b00*/  LOP3.LUT R10, R10, R3, RZ, 0x3c, !PT ;  /* 0x000000030a0a7212 */ /* 0x000fe200078e3cff */
[----:B------:R-:W-:Y:S02]  /*2b10*/  UIADD3 UR35, UPT, UPT, UR37, UR5, URZ ;  /* 0x0000000525237290 */ /* 0x000fe4000fffe0ff */
[----:B------:R-:W-:Y:S01]  /*2b20*/  UIADD3 UR34, UPT, UPT, UR31, UR4, URZ ;  /* 0x000000041f227290 */ /* 0x000fe2000fffe0ff */
[----:B------:R-:W-:Y:S11]  /*2b30*/  BRA.U UP1, `(.L_x_43) ;  /* 0xfffffff101387547 */ /* 0x000ff6000b83ffff */
[----:B------:R-:W-:Y:S01]  /*2b40*/  UIADD3 UR13, UPT, UPT, UR13, 0x80, URZ ;  /* 0x000000800d0d7890 */ /* 0x000fe2000fffe0ff */
[----:B------:R-:W-:-:S03]  /*2b50*/  SHF.L.U32 R3, R12, 0x1f, RZ ;  /* 0x0000001f0c037819 */ /* 0x000fc600000006ff */
[----:B------:R-:W-:-:S09]  /*2b60*/  ULEA UR4, UR6, UR13, 0x3 ;  /* 0x0000000d06047291 */ /* 0x000fd2000f8e18ff */
[----:B------:R-:W3:Y:S02]  /*2b70*/  SYNCS.PHASECHK.TRANS64.TRYWAIT P0, [UR4], R3 ;  /* 0x00000003ff0075a7 */ /* 0x000ee40008001104 */
[----:B---3--:R-:W-:Y:S05]  /*2b80*/  @!P0 BRA `(.L_x_44) ;  /* 0x0000007800388947 */ /* 0x008fea0003800000 */
.L_x_167:
[----:B------:R-:W-:-:S04]  /*2b90*/  UIADD3 UR4, UPT, UPT, UR6, 0x1, URZ ;  /* 0x0000000106047890 */ /* 0x000fc8000fffe0ff */
[----:B------:R-:W-:-:S04]  /*2ba0*/  UISETP.NE.AND UP0, UPT, UR4, 0x10, UPT ;  /* 0x000000100400788c */ /* 0x000fc8000bf05270 */
[----:B------:R-:W-:Y:S02]  /*2bb0*/  USEL UR6, URZ, 0x1, UP0 ;  /* 0x00000001ff067887 */ /* 0x000fe40008000000 */
[----:B------:R-:W-:-:S04]  /*2bc0*/  USEL UR4, UR4, URZ, UP0 ;  /* 0x000000ff04047287 */ /* 0x000fc80008000000 */
[----:B------:R-:W-:Y:S01]  /*2bd0*/  ULEA UR5, UR4, UR13, 0x3 ;  /* 0x0000000d04057291 */ /* 0x000fe2000f8e18ff */
[----:B------:R-:W-:-:S04]  /*2be0*/  LOP3.LUT R2, R12, UR6, RZ, 0x3c, !PT ;  /* 0x000000060c027c12 */ /* 0x000fc8000f8e3cff */
[----:B-1----:R-:W-:-:S04]  /*2bf0*/  SHF.L.U32 R3, R2, 0x1f, RZ ;  /* 0x0000001f02037819 */ /* 0x002fc800000006ff */
[----:B------:R-:W1:Y:S02]  /*2c00*/  SYNCS.PHASECHK.TRANS64.TRYWAIT P0, [UR5], R3 ;  /* 0x00000003ff0075a7 */ /* 0x000e640008001105 */
[----:B-1----:R-:W-:Y:S05]  /*2c10*/  @!P0 BRA `(.L_x_45) ;  /* 0x00000078002c8947 */ /* 0x002fea0003800000 */
.L_x_169:
        /* <DEDUP_REMOVED lines=9> */
.L_x_171:
        /* <DEDUP_REMOVED lines=9> */
.L_x_173:
        /* <DEDUP_REMOVED lines=9> */
.L_x_175:
        /* <DEDUP_REMOVED lines=9> */
.L_x_177:
        /* <DEDUP_REMOVED lines=9> */
.L_x_179:
        /* <DEDUP_REMOVED lines=9> */
.L_x_181:
        /* <DEDUP_REMOVED lines=9> */
.L_x_183:
        /* <DEDUP_REMOVED lines=9> */
.L_x_185:
        /* <DEDUP_REMOVED lines=9> */
.L_x_187:
        /* <DEDUP_REMOVED lines=9> */
.L_x_189:
        /* <DEDUP_REMOVED lines=9> */
.L_x_191:
        /* <DEDUP_REMOVED lines=9> */
.L_x_193:
        /* <DEDUP_REMOVED lines=9> */
.L_x_195:
[----:B------:R-:W-:-:S04]  /*3370*/  UIADD3 UR4, UPT, UPT, UR4, 0x1, URZ ;  /* 0x0000000104047890 */ /* 0x000fc8000fffe0ff */
[----:B------:R-:W-:-:S04]  /*3380*/  UISETP.NE.AND UP0, UPT, UR4, 0x10, UPT ;  /* 0x000000100400788c */ /* 0x000fc8000bf05270 */
[----:B------:R-:W-:Y:S02]  /*3390*/  USEL UR5, URZ, 0x1, UP0 ;  /* 0x00000001ff057887 */ /* 0x000fe40008000000 */
[----:B------:R-:W-:-:S04]  /*33a0*/  USEL UR4, UR4, URZ, UP0 ;  /* 0x000000ff04047287 */ /* 0x000fc80008000000 */
[----:B------:R-:W-:Y:S01]  /*33b0*/  ULEA UR4, UR4, UR13, 0x3 ;  /* 0x0000000d04047291 */ /* 0x000fe2000f8e18ff */
[----:B-1----:R-:W-:-:S04]  /*33c0*/  LOP3.LUT R3, R2, UR5, RZ, 0x3c, !PT ;  /* 0x0000000502037c12 */ /* 0x002fc8000f8e3cff */
[----:B------:R-:W-:Y:S01]  /*33d0*/  SHF.L.U32 R3, R3, 0x1f, RZ ;  /* 0x0000001f03037819 */ /* 0x000fe200000006ff */
[----:B------:R-:W-:-:S07]  /*33e0*/  IMAD.U32 R0, RZ, RZ, UR4 ;  /* 0x00000004ff007e24 */ /* 0x000fce000f8e00ff */
.L_x_59:
[----:B-1----:R1:W3:Y:S02]  /*33f0*/  SYNCS.PHASECHK.TRANS64.TRYWAIT P0, [R0+URZ], R3 ;  /* 0x00000003000075a7 */ /* 0x0022e400080011ff */
[----:B---3--:R-:W-:Y:S05]  /*3400*/  @!P0 NANOSLEEP.SYNCS 0x989680 ;  /* 0x009896800000895d */ /* 0x008fea0003900000 */
[----:B------:R-:W3:Y:S02]  /*3410*/  @!P0 SYNCS.PHASECHK.TRANS64 P0, [R0+URZ], R3 ;  /* 0x00000003000085a7 */ /* 0x000ee400080010ff */
[----:B--23--:R-:W-:Y:S05]  /*3420*/  @P0 EXIT ;  /* 0x000000000000094d */ /* 0x00cfea0003800000 */
[----:B------:R-:W-:Y:S05]  /*3430*/  BRA `(.L_x_59) ;  /* 0xfffffffc00ec7947 */ /* 0x000fea000383ffff */
.L_x_23:
[----:B------:R-:W2:Y:S02]  /*3440*/  S2UR UR4, SR_CgaCtaId ;  /* 0x00000000000479c3 */ /* 0x000ea40000008800 */
[----:B--2---:R-:W-:-:S04]  /*3450*/  UISETP.NE.AND UP0, UPT, UR4, URZ, UPT ;  /* 0x000000ff0400728c */ /* 0x004fc8000bf05270 */
[----:B------:R-:W-:-:S09]  /*3460*/  UISETP.NE.OR UP0, UPT, UR20, 0x1, UP0 ;  /* 0x000000011400788c */ /* 0x000fd20008705670 */
[----:B------:R-:W-:Y:S05]  /*3470*/  BRA.U UP0, `(.L_x_60) ;  /* 0x00000005004c7547 */ /* 0x000fea000b800000 */
[----:B------:R-:W2:Y:S01]  /*3480*/  S2UR UR5, SR_CgaCtaId ;  /* 0x00000000000579c3 */ /* 0x000ea20000008800 */
[----:B------:R-:W-:Y:S01]  /*3490*/  UMOV UR4, 0x400 ;  /* 0x0000040000047882 */ /* 0x000fe20000000000 */
[----:B------:R-:W-:Y:S01]  /*34a0*/  ISETP.GE.U32.AND P2, PT, R3, 0x4, PT ;  /* 0x000000040300780c */ /* 0x000fe20003f46070 */
[----:B------:R-:W-:Y:S01]  /*34b0*/  IMAD.MOV.U32 R12, RZ, RZ, 0x1 ;  /* 0x00000001ff0c7424 */ /* 0x000fe200078e00ff */
[----:B------:R-:W-:Y:S02]  /*34c0*/  CS2R R10, SRZ ;  /* 0x00000000000a7805 */ /* 0x000fe4000001ff00 */
[----:B------:R-:W-:Y:S01]  /*34d0*/  CS2R R8, SRZ ;  /* 0x0000000000087805 */ /* 0x000fe2000001ff00 */
[----:B--2---:R-:W-:-:S03]  /*34e0*/  ULEA UR6, UR5, UR4, 0x18 ;  /* 0x0000000405067291 */ /* 0x004fc6000f8ec0ff */
[----:B------:R-:W-:-:S09]  /*34f0*/  UMOV UR5, URZ ;  /* 0x000000ff00057c82 */ /* 0x000fd20008000000 */
.L_x_64:
[----:B------:R-:W-:Y:S02]  /*3500*/  LEA R0, R8, UR6, 0x3 ;  /* 0x0000000608007c11 */ /* 0x000fe4000f8e18ff */
[----:B------:R-:W-:-:S03]  /*3510*/  SHF.L.U32 R5, R9, 0x1f, RZ ;  /* 0x0000001f09057819 */ /* 0x000fc600000006ff */
[----:B------:R-:W-:Y:S01]  /*3520*/  VIADD R4, R0, 0x1c0 ;  /* 0x000001c000047836 */ /* 0x000fe20000000000 */
[----:B------:R-:W2:Y:S02]  /*3530*/  SYNCS.PHASECHK.TRANS64.TRYWAIT P0, [R0+URZ+0x1b0], R5 ;  /* 0x0001b005000075a7 */ /* 0x000ea400080011ff */
[----:B--2---:R-:W-:Y:S05]  /*3540*/  @!P0 BRA `(.L_x_61) ;  /* 0x0000007400308947 */ /* 0x004fea0003800000 */
.L_x_196:
[----:B------:R-:W-:Y:S01]  /*3550*/  ULEA UR4, UR5, UR6, 0x3 ;  /* 0x0000000605047291 */ /* 0x000fe2000f8e18ff */
[----:B------:R-:W-:Y:S01]  /*3560*/  PRMT R4, RZ, 0x654, R4 ;  /* 0x00000654ff047816 */ /* 0x000fe20000000004 */
[----:B--2---:R-:W-:Y:S01]  /*3570*/  @!P2 IMAD.MOV.U32 R5, RZ, RZ, 0x10 ;  /* 0x00000010ff05a424 */ /* 0x004fe200078e00ff */
[----:B------:R-:W-:Y:S01]  /*3580*/  SHF.L.U32 R7, R12, 0x1f, RZ ;  /* 0x0000001f0c077819 */ /* 0x000fe200000006ff */
[----:B------:R-:W-:Y:S01]  /*3590*/  UIADD3 UR7, UPT, UPT, UR4, 0x150, URZ ;  /* 0x0000015004077890 */ /* 0x000fe2000fffe0ff */
[----:B------:R2:W-:Y:S05]  /*35a0*/  SYNCS.ARRIVE.TRANS64.RED.A1T0 RZ, [R4+URZ], RZ ;  /* 0x000000ff04ff79a7 */ /* 0x0005ea00081004ff */
[----:B------:R-:W-:Y:S01]  /*35b0*/  IMAD.U32 R0, RZ, RZ, UR7 ;  /* 0x00000007ff007e24 */ /* 0x000fe2000f8e00ff */
[----:B------:R-:W3:Y:S04]  /*35c0*/  SYNCS.PHASECHK.TRANS64.TRYWAIT P0, [UR4+0x160], R7 ;  /* 0x00016007ff0075a7 */ /* 0x000ee80008001104 */
[----:B------:R-:W-:Y:S01]  /*35d0*/  PRMT R13, R3, 0x654, R0 ;  /* 0x00000654030d7816 */ /* 0x000fe20000000000 */
[----:B--23--:R-:W-:Y:S06]  /*35e0*/  @!P0 BRA `(.L_x_62) ;  /* 0x00000074001c8947 */ /* 0x00cfec0003800000 */
.L_x_198:
[----:B------:R-:W-:Y:S01]  /*35f0*/  ULEA UR8, UR5, UR6, 0x4 ;  /* 0x0000000605087291 */ /* 0x000fe2000f8e20ff */
[----:B------:R-:W-:Y:S01]  /*3600*/  SEL R2, R13, R2, !P2 ;  /* 0x000000020d027207 */ /* 0x000fe20005000000 */
[----:B------:R-:W-:Y:S01]  /*3610*/  UIADD3 UR9, UPT, UPT, UR4, 0x150, URZ ;  /* 0x0000015004097890 */ /* 0x000fe2000fffe0ff */
[----:B--2---:R-:W-:Y:S01]  /*3620*/  LEA R0, R11, UR6, 0x3 ;  /* 0x000000060b007c11 */ /* 0x004fe2000f8e18ff */
[----:B------:R-:W-:Y:S01]  /*3630*/  UIADD3 UR8, UPT, UPT, UR8, 0x1e0, URZ ;  /* 0x000001e008087890 */ /* 0x000fe2000fffe0ff */
[----:B------:R2:W-:Y:S01]  /*3640*/  @!P2 SYNCS.ARRIVE.TRANS64.RED RZ, [R2+URZ], R5 ;  /* 0x0000000502ffa9a7 */ /* 0x0005e200080004ff */
[----:B------:R-:W-:Y:S01]  /*3650*/  UIADD3 UR4, UPT, UPT, UR5, 0x1, URZ ;  /* 0x0000000105047890 */ /* 0x000fe2000fffe0ff */
[----:B------:R-:W-:-:S03]  /*3660*/  VIADD R8, R8, 0x1 ;  /* 0x0000000108087836 */ /* 0x000fc60000000000 */
[----:B------:R-:W-:Y:S02]  /*3670*/  UISETP.NE.AND UP0, UPT, UR4, 0x2, UPT ;  /* 0x000000020400788c */ /* 0x000fe4000bf05270 */
[----:B------:R-:W-:Y:S01]  /*3680*/  ISETP.NE.AND P0, PT, R8, 0x2, PT ;  /* 0x000000020800780c */ /* 0x000fe20003f05270 */
[----:B------:R-:W-:Y:S06]  /*3690*/  UGETNEXTWORKID.BROADCAST [UR8], [UR9] ;  /* 0x00000000080073ca */ /* 0x000fec0008000100 */
[----:B------:R-:W-:Y:S02]  /*36a0*/  USEL UR7, URZ, 0x1, UP0 ;  /* 0x00000001ff077887 */ /* 0x000fe40008000000 */
[----:B------:R-:W-:-:S04]  /*36b0*/  USEL UR5, UR4, URZ, UP0 ;  /* 0x000000ff04057287 */ /* 0x000fc80008000000 */
[----:B------:R-:W-:Y:S02]  /*36c0*/  LOP3.LUT R12, R12, UR7, RZ, 0x3c, !PT ;  /* 0x000000070c0c7c12 */ /* 0x000fe4000f8e3cff */
[----:B--2---:R-:W-:-:S04]  /*36d0*/  SHF.L.U32 R5, R10, 0x1f, RZ ;  /* 0x0000001f0a057819 */ /* 0x004fc800000006ff */
[----:B------:R-:W2:Y:S02]  /*36e0*/  SYNCS.PHASECHK.TRANS64.TRYWAIT P1, [R0+URZ+0x150], R5 ;  /* 0x00015005000075a7 */ /* 0x000ea400080211ff */
[----:B--2---:R-:W-:Y:S05]  /*36f0*/  @!P1 BRA `(.L_x_63) ;  /* 0x0000007000f09947 */ /* 0x004fea0003800000 */
.L_x_199:
[C---:B------:R-:W-:Y:S01]  /*3700*/  LEA R4, R11.reuse, UR6, 0x4 ;  /* 0x000000060b047c11 */ /* 0x040fe2000f8e20ff */
[----:B--2---:R-:W-:Y:S01]  /*3710*/  VIADD R0, R0, 0x160 ;  /* 0x0000016000007836 */ /* 0x004fe20000000000 */
[----:B------:R-:W-:Y:S01]  /*3720*/  SEL R8, R8, RZ, P0 ;  /* 0x000000ff08087207 */ /* 0x000fe20000000000 */
[----:B------:R-:W-:-:S03]  /*3730*/  VIADD R11, R11, 0x1 ;  /* 0x000000010b0b7836 */ /* 0x000fc60000000000 */
[----:B------:R-:W2:Y:S01]  /*3740*/  LDS.128 R4, [R4+0x1e0] ;  /* 0x0001e00004047984 */ /* 0x000ea20000000c00 */
[----:B------:R-:W-:Y:S02]  /*3750*/  PRMT R0, RZ, 0x654, R0 ;  /* 0x00000654ff007816 */ /* 0x000fe40000000000 */
[C---:B------:R-:W-:Y:S01]  /*3760*/  ISETP.NE.AND P1, PT, R11.reuse, 0x2, PT ;  /* 0x000000020b00780c */ /* 0x040fe20003f25270 */
[----:B------:R-:W-:Y:S01]  /*3770*/  @!PT LDS RZ, [RZ] ;  /* 0x00000000fffff984 */ /* 0x000fe20000000800 */
[----:B------:R-:W-:Y:S01]  /*3780*/  @!PT LDS RZ, [RZ] ;  /* 0x00000000fffff984 */ /* 0x000fe20000000800 */
[----:B------:R-:W-:Y:S01]  /*3790*/  @!PT LDS RZ, [RZ] ;  /* 0x00000000fffff984 */ /* 0x000fe20000000800 */
[----:B------:R-:W-:Y:S01]  /*37a0*/  @!PT LDS RZ, [RZ] ;  /* 0x00000000fffff984 */ /* 0x000fe20000000800 */
[----:B------:R3:W-:Y:S06]  /*37b0*/  MEMBAR.ALL.CTA ;  /* 0x0000000000007992 */ /* 0x0007ec0000008000 */
[----:B---3--:R-:W3:Y:S01]  /*37c0*/  FENCE.VIEW.ASYNC.S ;  /* 0x00000000000073c6 */ /* 0x008ee20000000000 */
[----:B------:R-:W-:Y:S01]  /*37d0*/  SEL R11, R11, RZ, P1 ;  /* 0x000000ff0b0b7207 */ /* 0x000fe20000800000 */
[----:B---3--:R3:W-:Y:S01]  /*37e0*/  SYNCS.ARRIVE.TRANS64.RED.A1T0 RZ, [R0+URZ], RZ ;  /* 0x000000ff00ff79a7 */ /* 0x0087e200081004ff */
[----:B--2---:R-:W-:-:S02]  /*37f0*/  LOP3.LUT P3, RZ, R6, 0x1, RZ, 0xc0, !PT ;  /* 0x0000000106ff7812 */ /* 0x004fc4000786c0ff */
[----:B------:R-:W-:-:S04]  /*3800*/  SEL R5, RZ, 0x1, P1 ;  /* 0x00000001ff057807 */ /* 0x000fc80000800000 */
[----:B------:R-:W-:Y:S02]  /*3810*/  LOP3.LUT R10, R10, R5, RZ, 0x3c, !PT ;  /* 0x000000050a0a7212 */ /* 0x000fe400078e3cff */
[----:B---3--:R-:W-:-:S04]  /*3820*/  SEL R0, RZ, 0x1, P0 ;  /* 0x00000001ff007807 */ /* 0x008fc80000000000 */
[----:B------:R-:W-:Y:S01]  /*3830*/  LOP3.LUT R9, R9, R0, RZ, 0x3c, !PT ;  /* 0x0000000009097212 */ /* 0x000fe200078e3cff */
[----:B------:R-:W-:Y:S06]  /*3840*/  @P3 BRA `(.L_x_64) ;  /* 0xfffffffc002c3947 */ /* 0x000fec000383ffff */
[----:B------:R-:W-:Y:S01]  /*3850*/  ULEA UR4, UR5, UR6, 0x3 ;  /* 0x0000000605047291 */ /* 0x000fe2000f8e18ff */
[----:B------:R-:W-:-:S08]  /*3860*/  SHF.L.U32 R3, R12, 0x1f, RZ ;  /* 0x0000001f0c037819 */ /* 0x000fd000000006ff */
[----:B------:R-:W2:Y:S02]  /*3870*/  SYNCS.PHASECHK.TRANS64 P0, [UR4+0x160], R3 ;  /* 0x00016003ff0075a7 */ /* 0x000ea40008001004 */
[----:B--2---:R-:W-:Y:S05]  /*3880*/  @P0 BRA `(.L_x_65) ;  /* 0x0000000000080947 */ /* 0x004fea0003800000 */
[----:B------:R-:W2:Y:S02]  /*3890*/  SYNCS.PHASECHK.TRANS64.TRYWAIT P0, [UR4+0x160], R3 ;  /* 0x00016003ff0075a7 */ /* 0x000ea40008001104 */
[----:B--2---:R-:W-:Y:S05]  /*38a0*/  @!P0 BRA `(.L_x_66) ;  /* 0x0000007000988947 */ /* 0x004fea0003800000 */
.L_x_65:
[----:B------:R-:W-:-:S04]  /*38b0*/  UIADD3 UR7, UPT, UPT, UR5, 0x1, URZ ;  /* 0x0000000105077890 */ /* 0x000fc8000fffe0ff */
[----:B------:R-:W-:-:S04]  /*38c0*/  UISETP.NE.AND UP0, UPT, UR7, 0x2, UPT ;  /* 0x000000020700788c */ /* 0x000fc8000bf05270 */
[----:B------:R-:W-:Y:S02]  /*38d0*/  USEL UR8, URZ, 0x1, UP0 ;  /* 0x00000001ff087887 */ /* 0x000fe40008000000 */
[----:B------:R-:W-:-:S04]  /*38e0*/  USEL UR7, UR7, URZ, UP0 ;  /* 0x000000ff07077287 */ /* 0x000fc80008000000 */
[----:B------:R-:W-:Y:S01]  /*38f0*/  ULEA UR7, UR7, UR6, 0x3 ;  /* 0x0000000607077291 */ /* 0x000fe2000f8e18ff */
[----:B--2---:R-:W-:-:S04]  /*3900*/  LOP3.LUT R3, R12, UR8, RZ, 0x3c, !PT ;  /* 0x000000080c037c12 */ /* 0x004fc8000f8e3cff */
[----:B------:R-:W-:-:S04]  /*3910*/  SHF.L.U32 R0, R3, 0x1f, RZ ;  /* 0x0000001f03007819 */ /* 0x000fc800000006ff */
[----:B------:R-:W2:Y:S02]  /*3920*/  SYNCS.PHASECHK.TRANS64 P0, [UR7+0x160], R0 ;  /* 0x00016000ff0075a7 */ /* 0x000ea40008001007 */
[----:B-12---:R-:W-:Y:S05]  /*3930*/  @P0 EXIT ;  /* 0x000000000000094d */ /* 0x006fea0003800000 */
[----:B------:R-:W-:Y:S02]  /*3940*/  SHF.L.U32 R3, R3, 0x1f, RZ ;  /* 0x0000001f03037819 */ /* 0x000fe400000006ff */
[----:B------:R-:W-:-:S07]  /*3950*/  MOV R0, UR7 ;  /* 0x0000000700007c02 */ /* 0x000fce0008000f00 */
.L_x_67:
[----:B-1----:R1:W2:Y:S02]  /*3960*/  SYNCS.PHASECHK.TRANS64.TRYWAIT P0, [R0+URZ+0x160], R3 ;  /* 0x00016003000075a7 */ /* 0x0022a400080011ff */
[----:B--2---:R-:W-:Y:S05]  /*3970*/  @!P0 NANOSLEEP.SYNCS 0x989680 ;  /* 0x009896800000895d */ /* 0x004fea0003900000 */
[----:B------:R-:W2:Y:S02]  /*3980*/  @!P0 SYNCS.PHASECHK.TRANS64 P0, [R0+URZ+0x160], R3 ;  /* 0x00016003000085a7 */ /* 0x000ea400080010ff */
[----:B--2---:R-:W-:Y:S05]  /*3990*/  @P0 EXIT ;  /* 0x000000000000094d */ /* 0x004fea0003800000 */
[----:B------:R-:W-:Y:S05]  /*39a0*/  BRA `(.L_x_67) ;  /* 0xfffffffc00ec7947 */ /* 0x000fea000383ffff */
.L_x_60:
[----:B------:R-:W-:Y:S05]  /*39b0*/  BRA.U UP5, `(.L_x_68) ;  /* 0x0000001105a47547 */ /* 0x000fea000b800000 */
[----:B------:R-:W2:Y:S01]  /*39c0*/  S2UR UR7, SR_CgaCtaId ;  /* 0x00000000000779c3 */ /* 0x000ea20000008800 */
[----:B------:R-:W-:Y:S01]  /*39d0*/  UMOV UR4, 0x40 ;  /* 0x0000004000047882 */ /* 0x000fe20000000000 */
[----:B------:R-:W-:Y:S01]  /*39e0*/  NOP ;  /* 0x0000000000007918 */ /* 0x000fe20000000000 */
[----:B------:R-:W-:Y:S01]  /*39f0*/  UMOV UR6, 0x400 ;  /* 0x0000040000067882 */ /* 0x000fe20000000000 */
[----:B--2---:R-:W-:Y:S02]  /*3a00*/  ULEA UR5, UR7, UR4, 0x18 ;  /* 0x0000000407057291 */ /* 0x004fe4000f8ec0ff */
[----:B------:R-:W-:-:S07]  /*3a10*/  ULEA UR6, UR7, UR6, 0x18 ;  /* 0x0000000607067291 */ /* 0x000fce000f8ec0ff */
[----:B------:R-:W2:Y:S02]  /*3a20*/  LDS.U8 R3, [UR5+0x1c] ;  /* 0x00001c05ff037984 */ /* 0x000ea40008000000 */
[----:B--2---:R-:W-:-:S13]  /*3a30*/  ISETP.NE.AND P0, PT, R3, RZ, PT ;  /* 0x000000ff0300720c */ /* 0x004fda0003f05270 */
[----:B------:R-:W-:Y:S05]  /*3a40*/  @P0 BRA `(.L_x_69) ;  /* 0x0000000400080947 */ /* 0x000fea0003800000 */
[----:B------:R-:W-:Y:S02]  /*3a50*/  UISETP.NE.U32.AND UP1, UPT, UR33, 0x1, UPT ;  /* 0x000000012100788c */ /* 0x000fe4000bf25070 */
[----:B------:R-:W-:-:S07]  /*3a60*/  UIADD3 UR7, UPT, UPT, UR5, 0x8, URZ ;  /* 0x0000000805077890 */ /* 0x000fce000fffe0ff */
[----:B------:R-:W-:Y:S05]  /*3a70*/  BRA.U !UP1, `(.L_x_70) ;  /* 0x00000001099c7547 */ /* 0x000fea000b800000 */
[----:B------:R-:W-:Y:S01]  /*3a80*/  ELECT P0, URZ, PT ;  /* 0x0000000000ff782f */ /* 0x000fe20003800000 */
[----:B------:R-:W-:-:S12]  /*3a90*/  BSSY B0, `(.L_x_70) ;  /* 0x0000025000007945 */ /* 0x000fd80003800000 */
[----:B------:R-:W-:Y:S05]  /*3aa0*/  @!P0 BRA `(.L_x_71) ;  /* 0x00000000008c8947 */ /* 0x000fea0003800000 */
[----:B------:R-:W-:-:S05]  /*3ab0*/  UMOV UR4, 0x10 ;  /* 0x0000001000047882 */ /* 0x000fca0000000000 */
[----:B------:R-:W-:Y:S04]  /*3ac0*/  DEPBAR.LE SB2, 0x36 ;  /* 0x0000ad800000791a */ /* 0x000fe80000000000 */
[----:B------:R-:W2:Y:S02]  /*3ad0*/  UTCATOMSWS.2CTA.FIND_AND_SET.ALIGN UP0, UR4, UR4 ;  /* 0x00000004000475e3 */ /* 0x000ea40008200800 */
[----:B--2---:R-:W-:Y:S01]  /*3ae0*/  MOV R10, UR4 ;  /* 0x00000004000a7c02 */ /* 0x004fe20008000f00 */
[----:B------:R-:W-:Y:S06]  /*3af0*/  BRA.U UP0, `(.L_x_72) ;  /* 0x0000000100187547 */ /* 0x000fec000b800000 */
.L_x_73:
[----:B------:R-:W-:Y:S05]  /*3b00*/  NANOSLEEP 0x64 ;  /* 0x000000640000795d */ /* 0x000fea0003800000 */
[----:B------:R-:W-:-:S05]  /*3b10*/  UMOV UR4, 0x10 ;  /* 0x0000001000047882 */ /* 0x000fca0000000000 */
[----:B------:R-:W-:Y:S04]  /*3b20*/  DEPBAR.LE SB2, 0x36 ;  /* 0x0000ad800000791a */ /* 0x000fe80000000000 */
[----:B------:R-:W2:Y:S02]  /*3b30*/  UTCATOMSWS.2CTA.FIND_AND_SET.ALIGN UP0, UR4, UR4 ;  /* 0x00000004000475e3 */ /* 0x000ea40008200800 */
[----:B--2---:R-:W-:Y:S01]  /*3b40*/  MOV R10, UR4 ;  /* 0x00000004000a7c02 */ /* 0x004fe20008000f00 */
[----:B------:R-:W-:Y:S05]  /*3b50*/  BRA.U !UP0, `(.L_x_73) ;  /* 0xfffffffd08e87547 */ /* 0x000fea000b83ffff */
.L_x_72:
[----:B------:R-:W2:Y:S01]  /*3b60*/  LDS R6, [UR5+0x10] ;  /* 0x00001005ff067984 */ /* 0x000ea20008000800 */
[----:B------:R-:W-:Y:S01]  /*3b70*/  IMAD.U32 R3, RZ, RZ, UR6 ;  /* 0x00000006ff037e24 */ /* 0x000fe2000f8e00ff */
[----:B------:R-:W-:-:S03]  /*3b80*/  MOV R4, UR37 ;  /* 0x0000002500047c02 */ /* 0x000fc60008000f00 */
[----:B------:R-:W-:Y:S01]  /*3b90*/  VIADD R3, R3, 0x200 ;  /* 0x0000020003037836 */ /* 0x000fe20000000000 */
[----:B--2---:R-:W-:-:S04]  /*3ba0*/  SHF.L.U32 R6, R6, 0x1f, RZ ;  /* 0x0000001f06067819 */ /* 0x004fc800000006ff */
[----:B------:R-:W2:Y:S02]  /*3bb0*/  SYNCS.PHASECHK.TRANS64.TRYWAIT P0, [UR5+0x8], R6 ;  /* 0x00000806ff0075a7 */ /* 0x000ea40008001105 */
[----:B--2---:R-:W-:Y:S05]  /*3bc0*/  @P0 BRA `(.L_x_74) ;  /* 0x0000000000080947 */ /* 0x004fea0003800000 */
[----:B------:R-:W2:Y:S02]  /*3bd0*/  SYNCS.PHASECHK.TRANS64.TRYWAIT P0, [UR5+0x8], R6 ;  /* 0x00000806ff0075a7 */ /* 0x000ea40008001105 */
[----:B--2---:R-:W-:Y:S05]  /*3be0*/  @!P0 BRA `(.L_x_75) ;  /* 0x0000006c00e08947 */ /* 0x004fea0003800000 */
.L_x_74:
[----:B------:R-:W-:Y:S01]  /*3bf0*/  PRMT R4, R4, 0x654, R3 ;  /* 0x0000065404047816 */ /* 0x000fe20000000003 */
[----:B------:R-:W-:Y:S01]  /*3c00*/  HFMA2 R3, -RZ, RZ, 0, 5.9604644775390625e-08 ;  /* 0x00000001ff037431 */ /* 0x000fe200000001ff */
[----:B------:R-:W-:Y:S01]  /*3c10*/  UPRMT UR4, UR37, 0x654, UR7 ;  /* 0x0000065425047896 */ /* 0x000fe20008000007 */
[----:B------:R-:W-:Y:S02]  /*3c20*/  IMAD.MOV.U32 R7, RZ, RZ, 0xffff ;  /* 0x0000ffffff077424 */ /* 0x000fe400078e00ff */
[----:B--2---:R-:W-:Y:S02]  /*3c30*/  IMAD.MOV.U32 R6, RZ, RZ, 0x4 ;  /* 0x00000004ff067424 */ /* 0x004fe400078e00ff */
[----:B------:R-:W-:Y:S01]  /*3c40*/  IMAD.SHL.U32 R9, R10, 0x20, RZ ;  /* 0x000000200a097824 */ /* 0x000fe200078e00ff */
[----:B------:R-:W-:Y:S02]  /*3c50*/  MOV R5, UR4 ;  /* 0x0000000400057c02 */ /* 0x000fe40008000f00 */
[-C--:B------:R-:W-:Y:S01]  /*3c60*/  SHF.L.U32 R8, R7, R10.reuse, RZ ;  /* 0x0000000a07087219 */ /* 0x080fe200000006ff */
[----:B------:R2:W-:Y:S01]  /*3c70*/  SYNCS.ARRIVE.TRANS64.RED RZ, [UR4], R6 ;  /* 0x00000006ffff79a7 */ /* 0x0005e20008000404 */
[----:B------:R-:W-:Y:S01]  /*3c80*/  SHF.L.U32 R7, R3, R10, RZ ;  /* 0x0000000a03077219 */ /* 0x000fe200000006ff */
[----:B------:R2:W-:Y:S04]  /*3c90*/  STS [UR6+0x200], R9 ;  /* 0x00020009ff007988 */ /* 0x0005e80008000806 */
[----:B------:R2:W-:Y:S04]  /*3ca0*/  STAS [R4.64], R10 ;  /* 0x0000000a04007dbd */ /* 0x0005e8000c0008ff */
[----:B------:R2:W-:Y:S04]  /*3cb0*/  ATOMS.OR RZ, [UR5+0x14], R8 ;  /* 0x00001408ffff798c */ /* 0x0005e8000b000005 */
[----:B------:R2:W-:Y:S04]  /*3cc0*/  ATOMS.OR RZ, [UR5+0x18], R7 ;  /* 0x00001807ffff798c */ /* 0x0005e8000b000005 */
[----:B------:R2:W-:Y:S02]  /*3cd0*/  ATOMS.XOR RZ, [UR5+0x10], R3 ;  /* 0x00001003ffff798c */ /* 0x0005e4000b800005 */
.L_x_71:
[----:B-1----:R-:W-:Y:S05]  /*3ce0*/  BSYNC B0 ;  /* 0x0000000000007941 */ /* 0x002fea0003800000 */
.L_x_70:
[----:B------:R-:W-:Y:S05]  /*3cf0*/  BRA.U UP1, `(.L_x_76) ;  /* 0x00000001016c7547 */ /* 0x000fea000b800000 */
[----:B------:R-:W-:-:S03]  /*3d00*/  UMOV UR4, 0xffffffff ;  /* 0xffffffff00047882 */ /* 0x000fc60000000000 */
[----:B------:R-:W-:Y:S05]  /*3d10*/  BRA.DIV UR4, `(.L_x_77) ;  /* 0x0000006e04ac7947 */ /* 0x000fea000b800000 */
[----:B------:R-:W-:-:S13]  /*3d20*/  ELECT P0, URZ, PT ;  /* 0x0000000000ff782f */ /* 0x000fda0003800000 */
.L_x_203:
[----:B------:R-:W-:Y:S05]  /*3d30*/  @!P0 BRA `(.L_x_76) ;  /* 0x00000000005c8947 */ /* 0x000fea0003800000 */
[----:B--2---:R-:W2:Y:S02]  /*3d40*/  LDS R4, [UR5+0x10] ;  /* 0x00001005ff047984 */ /* 0x004ea40008000800 */
[----:B--2---:R-:W-:-:S04]  /*3d50*/  SHF.L.U32 R4, R4, 0x1f, RZ ;  /* 0x0000001f04047819 */ /* 0x004fc800000006ff */
[----:B------:R-:W2:Y:S02]  /*3d60*/  SYNCS.PHASECHK.TRANS64.TRYWAIT P0, [UR5+0x8], R4 ;  /* 0x00000804ff0075a7 */ /* 0x000ea40008001105 */
[----:B--2---:R-:W-:Y:S05]  /*3d70*/  @P0 BRA `(.L_x_78) ;  /* 0x0000000000080947 */ /* 0x004fea0003800000 */
[----:B------:R-:W2:Y:S02]  /*3d80*/  SYNCS.PHASECHK.TRANS64.TRYWAIT P0, [UR5+0x8], R4 ;  /* 0x00000804ff0075a7 */ /* 0x000ea40008001105 */
[----:B--2---:R-:W-:Y:S05]  /*3d90*/  @!P0 BRA `(.L_x_79) ;  /* 0x0000006c00b08947 */ /* 0x004fea0003800000 */
.L_x_78:
[----:B------:R-:W3:Y:S01]  /*3da0*/  LDS R6, [UR6+0x200] ;  /* 0x00020006ff067984 */ /* 0x000ee20008000800 */
[----:B--2---:R-:W-:Y:S02]  /*3db0*/  HFMA2 R3, -RZ, RZ, 0, 5.9604644775390625e-08 ;  /* 0x00000001ff037431 */ /* 0x004fe400000001ff */
[----:B------:R-:W-:Y:S01]  /*3dc0*/  IMAD.MOV.U32 R4, RZ, RZ, 0xffff ;  /* 0x0000ffffff047424 */ /* 0x000fe200078e00ff */
[----:B------:R-:W-:Y:S01]  /*3dd0*/  UPRMT UR4, UR37, 0x654, UR7 ;  /* 0x0000065425047896 */ /* 0x000fe20008000007 */
[----:B---3--:R-:W-:-:S03]  /*3de0*/  IMAD.SHL.U32 R5, R6, 0x20, RZ ;  /* 0x0000002006057824 */ /* 0x008fc600078e00ff */
[-C--:B------:R-:W-:Y:S02]  /*3df0*/  SHF.L.U32 R4, R4, R6.reuse, RZ ;  /* 0x0000000604047219 */ /* 0x080fe400000006ff */
[----:B------:R-:W-:Y:S01]  /*3e00*/  SHF.L.U32 R6, R3, R6, RZ ;  /* 0x0000000603067219 */ /* 0x000fe200000006ff */
[----:B------:R3:W-:Y:S04]  /*3e10*/  STS [UR6+0x200], R5 ;  /* 0x00020005ff007988 */ /* 0x0007e80008000806 */
[----:B------:R3:W-:Y:S04]  /*3e20*/  ATOMS.OR RZ, [UR5+0x14], R4 ;  /* 0x00001404ffff798c */ /* 0x0007e8000b000005 */
[----:B------:R3:W-:Y:S01]  /*3e30*/  ATOMS.OR RZ, [UR5+0x18], R6 ;  /* 0x00001806ffff798c */ /* 0x0007e2000b000005 */
[----:B------:R-:W-:Y:S03]  /*3e40*/  SYNCS.ARRIVE.TRANS64.RED.A1T0 RZ, [UR4], RZ ;  /* 0x000000ffffff79a7 */ /* 0x000fe60008100404 */
[----:B------:R3:W-:Y:S01]  /*3e50*/  ATOMS.XOR RZ, [UR5+0x10], R3 ;  /* 0x00001003ffff798c */ /* 0x0007e2000b800005 */
[----:B------:R-:W-:Y:S05]  /*3e60*/  BRA `(.L_x_76) ;  /* 0x0000000000107947 */ /* 0x000fea0003800000 */
.L_x_69:
[----:B------:R-:W-:Y:S02]  /*3e70*/  MOV R3, 0xffffffff ;  /* 0xffffffff00037802 */ /* 0x000fe40000000f00 */
[----:B------:R-:W-:-:S03]  /*3e80*/  MOV R4, 0x3eb0 ;  /* 0x00003eb000047802 */ /* 0x000fc60000000f00 */
[----:B------:R2:W-:Y:S04]  /*3e90*/  STS [UR6+0x200], R3 ;  /* 0x00020003ff007988 */ /* 0x0005e80008000806 */
[----:B-12--5:R-:W-:Y:S05]  /*3ea0*/  CALL.REL.NOINC `($__internal_1_$__cuda_sm10x_tcgen05_guardrail_trap_phase_invalid_during_alloc) ;  /* 0x0000007400847944 */ /* 0x026fea0003c00000 */
.L_x_76:
[----:B------:R-:W-:Y:S05]  /*3eb0*/  WARPSYNC.ALL ;  /* 0x0000000000007948 */ /* 0x000fea0003800000 */
[----:B------:R-:W4:Y:S01]  /*3ec0*/  S2UR UR4, SR_CgaCtaId ;  /* 0x00000000000479c3 */ /* 0x000f220000008800 */
[----:B------:R-:W-:Y:S01]  /*3ed0*/  UMOV UR17, 0x400 ;  /* 0x0000040000117882 */ /* 0x000fe20000000000 */
[----:B------:R-:W-:-:S06]  /*3ee0*/  NOP ;  /* 0x0000000000007918 */ /* 0x000fcc0000000000 */
[----:B------:R-:W-:Y:S06]  /*3ef0*/  BAR.ARV 0x6, 0xa0 ;  /* 0x0182800000007b1d */ /* 0x000fec0000002000 */
[----:B------:R-:W1:Y:S01]  /*3f00*/  LDCU UR6, c[0x0][0x38c] ;  /* 0x00007180ff0677ac */ /* 0x000e620008000800 */
[----:B------:R-:W-:Y:S01]  /*3f10*/  LOP3.LUT R0, R0, 0xffff, RZ, 0xc0, !PT ;  /* 0x0000ffff00007812 */ /* 0x000fe200078ec0ff */
[----:B--2---:R-:W-:Y:S01]  /*3f20*/  IMAD.MOV.U32 R9, RZ, RZ, 0x1 ;  /* 0x00000001ff097424 */ /* 0x004fe200078e00ff */
[----:B------:R-:W-:Y:S01]  /*3f30*/  LOP3.LUT R2, R2, 0xffff, RZ, 0xc0, !PT ;  /* 0x0000ffff02027812 */ /* 0x000fe200078ec0ff */
[----:B------:R-:W-:Y:S01]  /*3f40*/  IMAD.MOV.U32 R8, RZ, RZ, RZ ;  /* 0x000000ffff087224 */ /* 0x000fe200078e00ff */
[----:B------:R-:W-:Y:S01]  /*3f50*/  R2UR UR30, R0 ;  /* 0x00000000001e72ca */ /* 0x000fe200000e0000 */
[----:B------:R-:W-:Y:S01]  /*3f60*/  UMOV UR24, URZ ;  /* 0x000000ff00187c82 */ /* 0x000fe20008000000 */
[----:B------:R-:W-:Y:S01]  /*3f70*/  R2UR UR20, R2 ;  /* 0x00000000021472ca */ /* 0x000fe200000e0000 */
[----:B------:R-:W-:Y:S01]  /*3f80*/  UMOV UR15, URZ ;  /* 0x000000ff000f7c82 */ /* 0x000fe20008000000 */
[----:B------:R-:W-:Y:S01]  /*3f90*/  UMOV UR14, URZ ;  /* 0x000000ff000e7c82 */ /* 0x000fe20008000000 */
[----:B----4-:R-:W-:-:S02]  /*3fa0*/  ULEA UR17, UR4, UR17, 0x18 ;  /* 0x0000001104117291 */ /* 0x010fc4000f8ec0ff */
[----:B------:R-:W-:Y:S02]  /*3fb0*/  UISETP.NE.AND UP3, UPT, UR33, URZ, UPT ;  /* 0x000000ff2100728c */ /* 0x000fe4000bf65270 */
[----:B------:R-:W-:Y:S02]  /*3fc0*/  UIADD3 UR5, UPT, UPT, UR17, 0x8600, URZ ;  /* 0x0000860011057890 */ /* 0x000fe4000fffe0ff */
[----:B------:R-:W-:Y:S02]  /*3fd0*/  UIADD3 UR4, UPT, UPT, UR17, 0x28600, URZ ;  /* 0x0002860011047890 */ /* 0x000fe4000fffe0ff */
[----:B-1----:R-:W-:Y:S01]  /*3fe0*/  UIADD3 UR6, UPT, UPT, UR6, 0x1f, URZ ;  /* 0x0000001f06067890 */ /* 0x002fe2000fffe0ff */
[----:B---3--:R-:W1:Y:S01]  /*3ff0*/  LDS R3, [UR17+0x200] ;  /* 0x00020011ff037984 */ /* 0x008e620008000800 */
[----:B------:R-:W-:Y:S02]  /*4000*/  USHF.R.U32.HI UR5, URZ, 0x4, UR5 ;  /* 0x00000004ff057899 */ /* 0x000fe40008011605 */
[----:B------:R-:W-:-:S02]  /*4010*/  USHF.R.S32.HI UR25, URZ, 0x1f, UR6 ;  /* 0x0000001fff197899 */ /* 0x000fc40008011406 */
[----:B------:R-:W-:Y:S02]  /*4020*/  USHF.R.U32.HI UR4, URZ, 0x4, UR4 ;  /* 0x00000004ff047899 */ /* 0x000fe40008011604 */
[----:B------:R-:W-:Y:S02]  /*4030*/  ULEA.HI UR25, UR25, UR6, URZ, 0x5 ;  /* 0x0000000619197291 */ /* 0x000fe4000f8f28ff */
[----:B------:R-:W-:Y:S02]  /*4040*/  ULOP3.LUT UR5, UR5, 0x3fff, URZ, 0xc0, !UPT ;  /* 0x00003fff05057892 */ /* 0x000fe4000f8ec0ff */
[----:B------:R-:W-:Y:S02]  /*4050*/  USHF.R.S32.HI UR25, URZ, 0x5, UR25 ;  /* 0x00000005ff197899 */ /* 0x000fe40008011419 */
[----:B------:R-:W-:Y:S02]  /*4060*/  ULOP3.LUT UR22, UR4, 0x3fff, URZ, 0xc0, !UPT ;  /* 0x00003fff04167892 */ /* 0x000fe4000f8ec0ff */
[----:B------:R-:W-:-:S02]  /*4070*/  UISETP.LT.AND UP0, UPT, UR25, 0x1, UPT ;  /* 0x000000011900788c */ /* 0x000fc4000bf01270 */
[----:B------:R-:W-:Y:S02]  /*4080*/  ULOP3.LUT UR21, UR5, 0x10000, URZ, 0xfc, !UPT ;  /* 0x0001000005157892 */ /* 0x000fe4000f8efcff */
[----:B------:R-:W-:Y:S02]  /*4090*/  ULOP3.LUT UR22, UR22, 0x10000, URZ, 0xfc, !UPT ;  /* 0x0001000016167892 */ /* 0x000fe4000f8efcff */
[----:B------:R-:W-:Y:S01]  /*40a0*/  USEL UR31, UR25, 0x1, !UP0 ;  /* 0x00000001191f7887 */ /* 0x000fe2000c000000 */
[----:B------:R-:W-:Y:S01]  /*40b0*/  UMOV UR28, 0x0 ;  /* 0x00000000001c7882 */ /* 0x000fe20000000000 */
[----:B------:R-:W-:Y:S01]  /*40c0*/  UMOV UR29, 0x10200490 ;  /* 0x10200490001d7882 */ /* 0x000fe20000000000 */
[----:B------:R-:W-:Y:S01]  /*40d0*/  UMOV UR26, 0x0 ;  /* 0x00000000001a7882 */ /* 0x000fe20000000000 */
[----:B------:R-:W-:Y:S01]  /*40e0*/  UMOV UR27, 0x10200490 ;  /* 0x10200490001b7882 */ /* 0x000fe20000000000 */
[----:B-1----:R-:W-:Y:S02]  /*40f0*/  R2UR UR32, R3 ;  /* 0x00000000032072ca */ /* 0x002fe400000e0000 */
[----:B------:R-:W-:-:S13]  /*4100*/  CS2R R2, SRZ ;  /* 0x0000000000027805 */ /* 0x000fda000001ff00 */
.L_x_87:
[C---:B------:R-:W-:Y:S02]  /*4110*/  LEA R0, R8.reuse, UR17, 0x3 ;  /* 0x0000001108007c11 */ /* 0x040fe4000f8e18ff */
[----:B------:R-:W-:Y:S02]  /*4120*/  SHF.L.U32 R5, R3, 0x1f, RZ ;  /* 0x0000001f03057819 */ /* 0x000fe400000006ff */
[----:B------:R-:W-:Y:S02]  /*4130*/  LEA R4, R8, UR17, 0x4 ;  /* 0x0000001108047c11 */ /* 0x000fe4000f8e20ff */
[----:B------:R-:W1:Y:S02]  /*4140*/  SYNCS.PHASECHK.TRANS64.TRYWAIT P0, [R0+URZ+0x150], R5 ;  /* 0x00015005000075a7 */ /* 0x000e6400080011ff */
[----:B-1-3--:R-:W-:Y:S05]  /*4150*/  @!P0 BRA `(.L_x_80) ;  /* 0x0000006800d88947 */ /* 0x00afea0003800000 */
.L_x_204:
[----:B-1----:R-:W1:Y:S01]  /*4160*/  LDS.128 R4, [R4+0x1e0] ;  /* 0x0001e00004047984 */ /* 0x002e620000000c00 */
[----:B------:R-:W-:Y:S02]  /*4170*/  VIADD R0, R0, 0x160 ;  /* 0x0000016000007836 */ /* 0x000fe40000000000 */
[----:B------:R-:W-:Y:S01]  /*4180*/  VIADD R8, R8, 0x1 ;  /* 0x0000000108087836 */ /* 0x000fe20000000000 */
[----:B------:R-:W-:Y:S01]  /*4190*/  @!PT LDS RZ, [RZ] ;  /* 0x00000000fffff984 */ /* 0x000fe20000000800 */
[----:B------:R-:W-:Y:S01]  /*41a0*/  @!PT LDS RZ, [RZ] ;  /* 0x00000000fffff984 */ /* 0x000fe20000000800 */
[----:B------:R-:W-:Y:S01]  /*41b0*/  @!PT LDS RZ, [RZ] ;  /* 0x00000000fffff984 */ /* 0x000fe20000000800 */
[----:B------:R-:W-:Y:S01]  /*41c0*/  @!PT LDS RZ, [RZ] ;  /* 0x00000000fffff984 */ /* 0x000fe20000000800 */
[----:B------:R2:W-:Y:S06]  /*41d0*/  MEMBAR.ALL.CTA ;  /* 0x0000000000007992 */ /* 0x0005ec0000008000 */
[----:B--2---:R-:W2:Y:S01]  /*41e0*/  FENCE.VIEW.ASYNC.S ;  /* 0x00000000000073c6 */ /* 0x004ea20000000000 */
[----:B------:R-:W-:-:S04]  /*41f0*/  PRMT R0, RZ, 0x654, R0 ;  /* 0x00000654ff007816 */ /* 0x000fc80000000000 */
[----:B--2---:R2:W-:Y:S01]  /*4200*/  SYNCS.ARRIVE.TRANS64.RED.A1T0 RZ, [R0+URZ], RZ ;  /* 0x000000ff00ff79a7 */ /* 0x0045e200081004ff */
[----:B-1----:R-:W-:Y:S01]  /*4210*/  LOP3.LUT P1, RZ, R6, 0x1, RZ, 0xc0, !PT ;  /* 0x0000000106ff7812 */ /* 0x002fe2000782c0ff */
[----:B--2---:R-:W-:-:S12]  /*4220*/  BRA.U UP3, `(.L_x_81) ;  /* 0x0000000103e07547 */ /* 0x004fd8000b800000 */
[----:B------:R-:W1:Y:S01]  /*4230*/  LDCU UR4, c[0x0][0x38c] ;  /* 0x00007180ff0477ac */ /* 0x000e620008000800 */
[----:B------:R-:W-:Y:S02]  /*4240*/  PLOP3.LUT P2, PT, PT, PT, PT, 0x80, 0x8 ;  /* 0x000000000008781c */ /* 0x000fe40003f4f070 */
[----:B------:R-:W-:Y:S01]  /*4250*/  SHF.L.U32 R5, R9, 0x1f, RZ ;  /* 0x0000001f09057819 */ /* 0x000fe200000006ff */
[----:B------:R-:W-:Y:S02]  /*4260*/  ULEA UR23, UR24, UR17, 0x3 ;  /* 0x0000001118177291 */ /* 0x000fe4000f8e18ff */
[----:B------:R-:W-:Y:S02]  /*4270*/  ULEA UR18, UR24, UR32, 0x7 ;  /* 0x0000002018127291 */ /* 0x000fe4000f8e38ff */
[----:B-1----:R-:W-:-:S06]  /*4280*/  UISETP.GE.AND UP0, UPT, UR4, 0x1, UPT ;  /* 0x000000010400788c */ /* 0x002fcc000bf06270 */
[----:B------:R-:W-:-:S05]  /*4290*/  PLOP3.LUT P0, PT, PT, PT, UP0, 0x80, 0x8 ;  /* 0x000000000008781c */ /* 0x000fca0003f0f008 */
[----:B------:R-:W-:-:S08]  /*42a0*/  @UP0 ULEA UR4, UR15, UR17, 0x3 ;  /* 0x000000110f040291 */ /* 0x000fd0000f8e18ff */
[----:B------:R-:W-:-:S04]  /*42b0*/  @P0 SHF.L.U32 R0, R2, 0x1f, RZ ;  /* 0x0000001f02000819 */ /* 0x000fc800000006ff */
[----:B------:R1:W2:Y:S01]  /*42c0*/  @P0 SYNCS.PHASECHK.TRANS64.TRYWAIT P2, [UR4], R0 ;  /* 0x00000000ff0005a7 */ /* 0x0002a20008041104 */
[----:B------:R-:W3:Y:S02]  /*42d0*/  SYNCS.PHASECHK.TRANS64.TRYWAIT P0, [UR23+0x190], R5 ;  /* 0x00019005ff0075a7 */ /* 0x000ee40008001117 */
[----:B-123--:R-:W-:Y:S05]  /*42e0*/  @!P0 BRA `(.L_x_82) ;  /* 0x0000006800888947 */ /* 0x00efea0003800000 */
.L_x_206:
[----:B------:R-:W-:Y:S01]  /*42f0*/  UMOV UR19, UR14 ;  /* 0x0000000e00137c82 */ /* 0x000fe20008000000 */
[----:B------:R-:W-:Y:S05]  /*4300*/  BRA.U !UP0, `(.L_x_83) ;  /* 0x0000000108987547 */ /* 0x000fea000b800000 */
[----:B------:R-:W-:Y:S02]  /*4310*/  UIADD3 UR19, UPT, UPT, UR31, UR14, URZ ;  /* 0x0000000e1f137290 */ /* 0x000fe4000fffe0ff */
[----:B------:R-:W-:Y:S01]  /*4320*/  UPLOP3.LUT UP2, UPT, UPT, UPT, UPT, 0x40, 0x4 ;  /* 0x000000000004789c */ /* 0x000fe20003f4e870 */
[----:B------:R-:W-:Y:S01]  /*4330*/  UMOV UR16, UR25 ;  /* 0x0000001900107c82 */ /* 0x000fe20008000000 */
[----:B------:R-:W-:-:S09]  /*4340*/  UMOV UR6, UR15 ;  /* 0x0000000f00067c82 */ /* 0x000fd20008000000 */
.L_x_86:
[----:B--2---:R-:W-:Y:S01]  /*4350*/  ULEA UR5, UR6, UR17, 0x3 ;  /* 0x0000001106057291 */ /* 0x004fe2000f8e18ff */
[----:B---3--:R-:W-:Y:S11]  /*4360*/  @P2 BRA `(.L_x_84) ;  /* 0x00000000000c2947 */ /* 0x008ff60003800000 */
[----:B-1----:R-:W-:Y:S04]  /*4370*/  SHF.L.U32 R5, R2, 0x1f, RZ ;  /* 0x0000001f02057819 */ /* 0x002fe800000006ff */
[----:B------:R-:W1:Y:S02]  /*4380*/  SYNCS.PHASECHK.TRANS64.TRYWAIT P0, [UR5], R5 ;  /* 0x00000005ff0075a7 */ /* 0x000e640008001105 */
[----:B-1----:R-:W-:Y:S05]  /*4390*/  @!P0 BRA `(.L_x_85) ;  /* 0x0000006800748947 */ /* 0x002fea0003800000 */
.L_x_84:
[----:B------:R-:W-:Y:S01]  /*43a0*/  UISETP.NE.AND UP0, UPT, UR16, 0x1, UPT ;  /* 0x000000011000788c */ /* 0x000fe2000bf05270 */
[----:B------:R-:W-:Y:S01]  /*43b0*/  PLOP3.LUT P2, PT, PT, PT, PT, 0x80, 0x8 ;  /* 0x000000000008781c */ /* 0x000fe20003f4f070 */
[----:B------:R-:W-:Y:S02]  /*43c0*/  UIADD3 UR4, UPT, UPT, UR6, 0x1, URZ ;  /* 0x0000000106047890 */ /* 0x000fe4000fffe0ff */
[----:B------:R-:W-:Y:S02]  /*43d0*/  ULEA UR12, UR6, UR22, 0x8 ;  /* 0x00000016060c7291 */ /* 0x000fe4000f8e40ff */
[----:B------:R-:W-:Y:S01]  /*43e0*/  UISETP.NE.AND UP1, UPT, UR4, 0x10, UPT ;  /* 0x000000100400788c */ /* 0x000fe2000bf25270 */
[----:B------:R-:W-:Y:S01]  /*43f0*/  PLOP3.LUT P0, PT, PT, PT, UP0, 0x80, 0x8 ;  /* 0x000000000008781c */ /* 0x000fe20003f0f008 */
[----:B------:R-:W-:Y:S02]  /*4400*/  UIADD3 UR10, UPT, UPT, UR12, 0x2, URZ ;  /* 0x000000020c0a7890 */ /* 0x000fe4000fffe0ff */
[----:B------:R-:W-:Y:S02]  /*4410*/  USEL UR7, URZ, 0x1, UP1 ;  /* 0x00000001ff077887 */ /* 0x000fe40008800000 */
[----:B------:R-:W-:Y:S02]  /*4420*/  USEL UR15, UR4, URZ, UP1 ;  /* 0x000000ff040f7287 */ /* 0x000fe40008800000 */
[----:B------:R-:W-:Y:S02]  /*4430*/  UIADD3 UR14, UPT, UPT, UR14, 0x1, URZ ;  /* 0x000000010e0e7890 */ /* 0x000fe4000fffe0ff */
[----:B------:R-:W-:Y:S01]  /*4440*/  @UP0 ULEA UR4, UR15, UR17, 0x3 ;  /* 0x000000110f040291 */ /* 0x000fe2000f8e18ff */
[----:B------:R-:W-:Y:S01]  /*4450*/  LOP3.LUT R2, R2, UR7, RZ, 0x3c, !PT ;  /* 0x0000000702027c12 */ /* 0x000fe2000f8e3cff */
[----:B------:R-:W-:Y:S01]  /*4460*/  UIADD3 UR7, UPT, UPT, UR5, 0x80, URZ ;  /* 0x0000008005077890 */ /* 0x000fe2000fffe0ff */
[----:B------:R-:W-:Y:S02]  /*4470*/  UMOV UR13, 0x80004020 ;  /* 0x80004020000d7882 */ /* 0x000fe40000000000 */
[----:B-1----:R-:W-:Y:S01]  /*4480*/  @P0 SHF.L.U32 R0, R2, 0x1f, RZ ;  /* 0x0000001f02000819 */ /* 0x002fe200000006ff */
[----:B------:R-:W-:Y:S01]  /*4490*/  UMOV UR5, 0x80004020 ;  /* 0x8000402000057882 */ /* 0x000fe20000000000 */
[----:B------:R-:W-:Y:S01]  /*44a0*/  UMOV UR11, 0x80004020 ;  /* 0x80004020000b7882 */ /* 0x000fe20000000000 */
[----:B------:R-:W-:Y:S01]  /*44b0*/  UMOV UR9, 0x80004020 ;  /* 0x8000402000097882 */ /* 0x000fe20000000000 */
[----:B------:R2:W3:Y:S01]  /*44c0*/  @P0 SYNCS.PHASECHK.TRANS64.TRYWAIT P2, [UR4], R0 ;  /* 0x00000000ff0005a7 */ /* 0x0004e20008041104 */
[----:B------:R-:W-:Y:S02]  /*44d0*/  ULEA UR4, UR6, UR21, 0x9 ;  /* 0x0000001506047291 */ /* 0x000fe4000f8e48ff */
[----:B------:R-:W-:Y:S02]  /*44e0*/  UISETP.NE.AND UP0, UPT, UR14, UR19, UPT ;  /* 0x000000130e00728c */ /* 0x000fe4000bf05270 */
[----:B------:R-:W-:Y:S02]  /*44f0*/  UIADD3 UR8, UPT, UPT, UR4, 0x2, URZ ;  /* 0x0000000204087890 */ /* 0x000fe4000fffe0ff */
[----:B------:R-:W-:Y:S01]  /*4500*/  UIADD3 UR16, UPT, UPT, UR16, -0x1, URZ ;  /* 0xffffffff10107890 */ /* 0x000fe2000fffe0ff */
[----:B------:R-:W-:Y:S02]  /*4510*/  UMOV UR6, UR15 ;  /* 0x0000000f00067c82 */ /* 0x000fe40008000000 */
[----:B------:R2:W-:Y:S01]  /*4520*/  UTCHMMA.2CTA gdesc[UR4], gdesc[UR12], tmem[UR18], tmem[UR28], idesc[UR29], UP2 ;  /* 0x00ff1c0c040075ea */ /* 0x0005e20009200012 */
[----:B------:R-:W-:Y:S03]  /*4530*/  UPLOP3.LUT UP2, UPT, UPT, UPT, UPT, 0x80, 0x8 ;  /* 0x000000000008789c */ /* 0x000fe60003f4f070 */
[----:B------:R2:W-:Y:S01]  /*4540*/  UTCHMMA.2CTA gdesc[UR8], gdesc[UR10], tmem[UR18], tmem[UR26], idesc[UR27], UPT ;  /* 0x00ff1a0a080075ea */ /* 0x0005e2000ba00012 */
[----:B------:R2:W-:Y:S01]  /*4550*/  UTCBAR.2CTA.MULTICAST [UR7], URZ, UR20 ;  /* 0x000000ff070073e9 */ /* 0x0005e20008200814 */
[----:B------:R-:W-:Y:S06]  /*4560*/  BRA.U UP0, `(.L_x_86) ;  /* 0xfffffffd00787547 */ /* 0x000fec000b83ffff */
.L_x_83:
[----:B--2---:R-:W-:Y:S01]  /*4570*/  UIADD3 UR4, UPT, UPT, UR23, 0x170, URZ ;  /* 0x0000017017047890 */ /* 0x004fe2000fffe0ff */
[----:B------:R-:W-:-:S08]  /*4580*/  UMOV UR14, UR19 ;  /* 0x00000013000e7c82 */ /* 0x000fd00008000000 */
[----:B------:R2:W-:Y:S01]  /*4590*/  UTCBAR.2CTA.MULTICAST [UR4], URZ, UR30 ;  /* 0x000000ff040073e9 */ /* 0x0005e2000820081e */
[----:B------:R-:W-:Y:S02]  /*45a0*/  NOP ;  /* 0x0000000000007918 */ /* 0x000fe40000000000 */
.L_x_81:
[----:B--2---:R-:W-:Y:S01]  /*45b0*/  UIADD3 UR4, UPT, UPT, UR24, 0x1, URZ ;  /* 0x0000000118047890 */ /* 0x004fe2000fffe0ff */
[----:B------:R-:W-:-:S03]  /*45c0*/  ISETP.NE.AND P0, PT, R8, 0x2, PT ;  /* 0x000000020800780c */ /* 0x000fc60003f05270 */
[----:B------:R-:W-:Y:S01]  /*45d0*/  UISETP.NE.AND UP0, UPT, UR4, 0x4, UPT ;  /* 0x000000040400788c */ /* 0x000fe2000bf05270 */
[----:B-1----:R-:W-:Y:S02]  /*45e0*/  SEL R0, RZ, 0x1, P0 ;  /* 0x00000001ff007807 */ /* 0x002fe40000000000 */
[----:B------:R-:W-:Y:S01]  /*45f0*/  SEL R8, R8, RZ, P0 ;  /* 0x000000ff08087207 */ /* 0x000fe20000000000 */
[----:B------:R-:W-:Y:S01]  /*4600*/  USEL UR5, URZ, 0x1, UP0 ;  /* 0x00000001ff057887 */ /* 0x000fe20008000000 */
[----:B------:R-:W-:Y:S01]  /*4610*/  LOP3.LUT R3, R3, R0, RZ, 0x3c, !PT ;  /* 0x0000000003037212 */ /* 0x000fe200078e3cff */
[----:B------:R-:W-:-:S04]  /*4620*/  USEL UR24, UR4, URZ, UP0 ;  /* 0x000000ff04187287 */ /* 0x000fc80008000000 */
[----:B------:R-:W-:Y:S01]  /*4630*/  LOP3.LUT R9, R9, UR5, RZ, 0x3c, !PT ;  /* 0x0000000509097c12 */ /* 0x000fe2000f8e3cff */
[----:B------:R-:W-:Y:S07]  /*4640*/  @P1 BRA `(.L_x_87) ;  /* 0xfffffff800b01947 */ /* 0x000fee000383ffff */
[----:B------:R-:W1:Y:S01]  /*4650*/  S2UR UR8, SR_CgaCtaId ;  /* 0x00000000000879c3 */ /* 0x000e620000008800 */
[----:B------:R-:W-:Y:S01]  /*4660*/  ELECT P0, URZ, PT ;  /* 0x0000000000ff782f */ /* 0x000fe20003800000 */
[----:B------:R-:W-:Y:S01]  /*4670*/  HFMA2 R0, -RZ, RZ, 0, 5.9604644775390625e-08 ;  /* 0x00000001ff007431 */ /* 0x000fe200000001ff */
[----:B------:R-:W-:-:S05]  /*4680*/  UMOV UR4, 0x40 ;  /* 0x0000004000047882 */ /* 0x000fca0000000000 */
[----:B------:R-:W-:Y:S01]  /*4690*/  UVIRTCOUNT.DEALLOC.SMPOOL 0x80 ;  /* 0x000000800000784c */ /* 0x000fe20000000000 */
[----:B------:R-:W-:Y:S02]  /*46a0*/  UISETP.NE.AND UP1, UPT, UR33, URZ, UPT ;  /* 0x000000ff2100728c */ /* 0x000fe4000bf25270 */
[----:B-1----:R-:W-:-:S09]  /*46b0*/  ULEA UR8, UR8, UR4, 0x18 ;  /* 0x0000000408087291 */ /* 0x002fd2000f8ec0ff */
[----:B------:R1:W-:Y:S01]  /*46c0*/  @P0 STS.U8 [UR8+0x1c], R0 ;  /* 0x00001c00ff000988 */ /* 0x0003e20008000008 */
[----:B------:R-:W-:Y:S05]  /*46d0*/  BRA.U UP1, `(.L_x_88) ;  /* 0x0000000101a07547 */ /* 0x000fea000b800000 */
[----:B------:R-:W-:Y:S01]  /*46e0*/  UIADD3 UR7, UPT, UPT, UR17, 0x190, URZ ;  /* 0x0000019011077890 */ /* 0x000fe2000fffe0ff */
[----:B------:R-:W-:-:S03]  /*46f0*/  SHF.L.U32 R3, R9, 0x1f, RZ ;  /* 0x0000001f09037819 */ /* 0x000fc600000006ff */
[----:B------:R-:W-:-:S09]  /*4700*/  ULEA UR4, UR24, UR7, 0x3 ;  /* 0x0000000718047291 */ /* 0x000fd2000f8e18ff */
[----:B------:R-:W2:Y:S02]  /*4710*/  SYNCS.PHASECHK.TRANS64.TRYWAIT P0, [UR4], R3 ;  /* 0x00000003ff0075a7 */ /* 0x000ea40008001104 */
[----:B--2---:R-:W-:Y:S05]  /*4720*/  @!P0 BRA `(.L_x_89) ;  /* 0x0000006400a88947 */ /* 0x004fea0003800000 */
.L_x_209:
        /* <DEDUP_REMOVED lines=9> */
.L_x_211:
        /* <DEDUP_REMOVED lines=9> */
.L_x_213:
[----:B------:R-:W-:-:S04]  /*4850*/  UIADD3 UR4, UPT, UPT, UR4, 0x1, URZ ;  /* 0x0000000104047890 */ /* 0x000fc8000fffe0ff */
[----:B------:R-:W-:-:S04]  /*4860*/  UISETP.NE.AND UP0, UPT, UR4, 0x4, UPT ;  /* 0x000000040400788c */ /* 0x000fc8000bf05270 */
[----:B------:R-:W-:Y:S02]  /*4870*/  USEL UR5, URZ, 0x1, UP0 ;  /* 0x00000001ff057887 */ /* 0x000fe40008000000 */
[----:B------:R-:W-:-:S04]  /*4880*/  USEL UR4, UR4, URZ, UP0 ;  /* 0x000000ff04047287 */ /* 0x000fc80008000000 */
[----:B------:R-:W-:Y:S01]  /*4890*/  ULEA UR4, UR4, UR7, 0x3 ;  /* 0x0000000704047291 */ /* 0x000fe2000f8e18ff */
[----:B-1----:R-:W-:-:S04]  /*48a0*/  LOP3.LUT R3, R2, UR5, RZ, 0x3c, !PT ;  /* 0x0000000502037c12 */ /* 0x002fc8000f8e3cff */
[----:B------:R-:W-:Y:S01]  /*48b0*/  SHF.L.U32 R3, R3, 0x1f, RZ ;  /* 0x0000001f03037819 */ /* 0x000fe200000006ff */
[----:B------:R-:W-:-:S04]  /*48c0*/  IMAD.U32 R0, RZ, RZ, UR4 ;  /* 0x00000004ff007e24 */ /* 0x000fc8000f8e00ff */
[----:B------:R1:W2:Y:S03]  /*48d0*/  SYNCS.PHASECHK.TRANS64.TRYWAIT P0, [R0+URZ], R3 ;  /* 0x00000003000075a7 */ /* 0x0002a600080011ff */
[----:B--2---:R-:W-:Y:S05]  /*48e0*/  @!P0 NANOSLEEP.SYNCS 0x989680 ;  /* 0x009896800000895d */ /* 0x004fea0003900000 */
[----:B------:R-:W2:Y:S02]  /*48f0*/  @!P0 SYNCS.PHASECHK.TRANS64 P0, [R0+URZ], R3 ;  /* 0x00000003000085a7 */ /* 0x000ea400080010ff */
[----:B--2---:R-:W-:Y:S05]  /*4900*/  @P0 BRA `(.L_x_92) ;  /* 0x0000000000200947 */ /* 0x004fea0003800000 */
.L_x_93:
[----:B--2---:R2:W4:Y:S02]  /*4910*/  SYNCS.PHASECHK.TRANS64.TRYWAIT P0, [R0+URZ], R3 ;  /* 0x00000003000075a7 */ /* 0x00452400080011ff */
[----:B----4-:R-:W-:Y:S05]  /*4920*/  @!P0 NANOSLEEP.SYNCS 0x989680 ;  /* 0x009896800000895d */ /* 0x010fea0003900000 */
[----:B------:R-:W4:Y:S02]  /*4930*/  @!P0 SYNCS.PHASECHK.TRANS64 P0, [R0+URZ], R3 ;  /* 0x00000003000085a7 */ /* 0x000f2400080010ff */
[----:B----4-:R-:W-:Y:S05]  /*4940*/  @!P0 BRA `(.L_x_93) ;  /* 0xfffffffc00f08947 */ /* 0x010fea000383ffff */
[----:B------:R-:W-:Y:S05]  /*4950*/  BRA `(.L_x_92) ;  /* 0x00000000000c7947 */ /* 0x000fea0003800000 */
.L_x_88:
[----:B------:R-:W-:-:S04]  /*4960*/  UIADD3 UR4, UPT, UPT, UR17, 0x1d0, URZ ;  /* 0x000001d011047890 */ /* 0x000fc8000fffe0ff */
[----:B------:R-:W-:-:S09]  /*4970*/  UPRMT UR4, UR37, 0x654, UR4 ;  /* 0x0000065425047896 */ /* 0x000fd20008000004 */
[----:B------:R-:W-:Y:S03]  /*4980*/  SYNCS.ARRIVE.TRANS64.RED.A1T0 RZ, [UR4], RZ ;  /* 0x000000ffffff79a7 */ /* 0x000fe60008100404 */
.L_x_92:
[----:B-12---:R-:W-:Y:S01]  /*4990*/  SHF.L.U32 R3, RZ, 0x1f, RZ ;  /* 0x0000001fff037819 */ /* 0x006fe200000006ff */
[----:B------:R-:W-:Y:S01]  /*49a0*/  UIADD3 UR4, UPT, UPT, UR17, 0x1d0, URZ ;  /* 0x000001d011047890 */ /* 0x000fe2000fffe0ff */
[----:B------:R-:W-:Y:S02]  /*49b0*/  PLOP3.LUT P0, PT, PT, PT, UP1, 0x80, 0x8 ;  /* 0x000000000008781c */ /* 0x000fe40003f0f018 */
[----:B------:R-:W1:Y:S02]  /*49c0*/  SYNCS.PHASECHK.TRANS64.TRYWAIT P1, [UR17+0x1d0], R3 ;  /* 0x0001d003ff0075a7 */ /* 0x000e640008021111 */
[----:B-1----:R-:W-:Y:S09]  /*49d0*/  @!P1 BRA `(.L_x_94) ;  /* 0x0000006400449947 */ /* 0x002ff20003800000 */
.L_x_215:
[----:B------:R-:W-:Y:S01]  /*49e0*/  @!UP1 UPRMT UR4, UR37, 0x654, UR4 ;  /* 0x0000065425049896 */ /* 0x000fe20008000004 */
[----:B------:R-:W-:Y:S01]  /*49f0*/  UMOV UR5, 0xffff ;  /* 0x0000ffff00057882 */ /* 0x000fe20000000000 */
[----:B------:R-:W-:-:S07]  /*4a00*/  UMOV UR6, 0x1 ;  /* 0x0000000100067882 */ /* 0x000fce0000000000 */
[----:B------:R-:W-:Y:S01]  /*4a10*/  @!P0 SYNCS.ARRIVE.TRANS64.RED.A1T0 RZ, [UR4], RZ ;  /* 0x000000ffffff89a7 */ /* 0x000fe20008100404 */
[----:B------:R-:W-:Y:S01]  /*4a20*/  NOP ;  /* 0x0000000000007918 */ /* 0x000fe20000000000 */
[----:B-1----:R-:W1:Y:S01]  /*4a30*/  LDS R0, [UR8+0x14] ;  /* 0x00001408ff007984 */ /* 0x002e620008000800 */
[----:B------:R-:W-:-:S04]  /*4a40*/  ULOP3.LUT UR4, UR32, 0xffff, URZ, 0xc0, !UPT ;  /* 0x0000ffff20047892 */ /* 0x000fc8000f8ec0ff */
[----:B------:R-:W-:-:S04]  /*4a50*/  USHF.R.U32.HI UR4, URZ, 0x5, UR4 ;  /* 0x00000005ff047899 */ /* 0x000fc80008011604 */
[----:B------:R-:W-:Y:S02]  /*4a60*/  USHF.L.U32 UR5, UR5, UR4, URZ ;  /* 0x0000000405057299 */ /* 0x000fe400080006ff */
[----:B------:R-:W-:-:S04]  /*4a70*/  USHF.L.U32 UR4, UR6, UR4, URZ ;  /* 0x0000000406047299 */ /* 0x000fc800080006ff */
[----:B-1----:R-:W-:-:S04]  /*4a80*/  LOP3.LUT R0, R0, UR5, RZ, 0xc0, !PT ;  /* 0x0000000500007c12 */ /* 0x002fc8000f8ec0ff */
[----:B------:R-:W-:-:S13]  /*4a90*/  ISETP.NE.AND P0, PT, R0, UR5, PT ;  /* 0x0000000500007c0c */ /* 0x000fda000bf05270 */
[----:B------:R-:W-:Y:S05]  /*4aa0*/  @P0 BRA `(.L_x_95) ;  /* 0x0000000000580947 */ /* 0x000fea0003800000 */
[----:B------:R-:W1:Y:S02]  /*4ab0*/  LDS R0, [UR8+0x18] ;  /* 0x00001808ff007984 */ /* 0x000e640008000800 */
[----:B-1----:R-:W-:-:S04]  /*4ac0*/  LOP3.LUT R0, R0, UR4, RZ, 0xc0, !PT ;  /* 0x0000000400007c12 */ /* 0x002fc8000f8ec0ff */
[----:B------:R-:W-:-:S13]  /*4ad0*/  ISETP.NE.AND P0, PT, R0, UR4, PT ;  /* 0x0000000400007c0c */ /* 0x000fda000bf05270 */
[----:B------:R-:W-:Y:S05]  /*4ae0*/  @P0 BRA `(.L_x_96) ;  /* 0x00000000003c0947 */ /* 0x000fea0003800000 */
[----:B------:R-:W1:Y:S01]  /*4af0*/  S2R R2, SR_LANEID ;  /* 0x0000000000027919 */ /* 0x000e620000000000 */
[----:B------:R-:W-:Y:S01]  /*4b00*/  ULOP3.LUT UR5, URZ, UR5, URZ, 0x33, !UPT ;  /* 0x00000005ff057292 */ /* 0x000fe2000f8e33ff */
[----:B------:R-:W-:Y:S01]  /*4b10*/  LOP3.LUT R4, RZ, UR4, RZ, 0x33, !PT ;  /* 0x00000004ff047c12 */ /* 0x000fe2000f8e33ff */
[----:B------:R-:W-:Y:S02]  /*4b20*/  VOTEU.ANY UR4, UPT, PT ;  /* 0x0000000000047886 */ /* 0x000fe400038e0100 */
[----:B------:R-:W-:Y:S01]  /*4b30*/  UFLO.U32 UR4, UR4 ;  /* 0x00000004000472bd */ /* 0x000fe200080e0000 */
[----:B------:R-:W2:Y:S01]  /*4b40*/  REDUX UR6, R4 ;  /* 0x00000000040673c4 */ /* 0x000ea20000000000 */
[----:B------:R-:W-:-:S06]  /*4b50*/  IMAD.U32 R0, RZ, RZ, UR5 ;  /* 0x00000005ff007e24 */ /* 0x000fcc000f8e00ff */
[----:B------:R4:W-:Y:S01]  /*4b60*/  UTCATOMSWS.AND URZ, UR5 ;  /* 0x0000000500ff79e3 */ /* 0x0009e20008000000 */
[----:B------:R-:W3:Y:S01]  /*4b70*/  REDUX UR7, R0 ;  /* 0x00000000000773c4 */ /* 0x000ee20000000000 */
[----:B-1----:R-:W-:Y:S01]  /*4b80*/  ISETP.EQ.U32.AND P0, PT, R2, UR4, PT ;  /* 0x0000000402007c0c */ /* 0x002fe2000bf02070 */
[----:B--2---:R-:W-:Y:S01]  /*4b90*/  IMAD.U32 R2, RZ, RZ, UR6 ;  /* 0x00000006ff027e24 */ /* 0x004fe2000f8e00ff */
[----:B---3--:R-:W-:-:S11]  /*4ba0*/  MOV R3, UR7 ;  /* 0x0000000700037c02 */ /* 0x008fd60008000f00 */
[----:B------:R4:W-:Y:S04]  /*4bb0*/  @P0 ATOMS.AND RZ, [UR8+0x14], R3 ;  /* 0x00001403ffff098c */ /* 0x0009e8000a800008 */
[----:B------:R4:W-:Y:S01]  /*4bc0*/  @P0 ATOMS.AND RZ, [UR8+0x18], R2 ;  /* 0x00001802ffff098c */ /* 0x0009e2000a800008 */
[----:B------:R-:W-:Y:S05]  /*4bd0*/  BRA `(.L_x_97) ;  /* 0x0000000000147947 */ /* 0x000fea0003800000 */
.L_x_96:
[----:B------:R-:W-:Y:S02]  /*4be0*/  MOV R2, 0x4c00 ;  /* 0x00004c0000027802 */ /* 0x000fe40000000f00 */
[----:B---3-5:R-:W-:Y:S05]  /*4bf0*/  CALL.REL.NOINC `($__internal_0_$__cuda_sm10x_tcgen05_guardrail_trap_col_being_dealloced_not_returned_by_alloc) ;  /* 0x0000006800247944 */ /* 0x028fea0003c00000 */
[----:B------:R-:W-:Y:S05]  /*4c00*/  BRA `(.L_x_97) ;  /* 0x0000000000087947 */ /* 0x000fea0003800000 */
.L_x_95:
[----:B------:R-:W-:Y:S02]  /*4c10*/  MOV R2, 0x4c30 ;  /* 0x00004c3000027802 */ /* 0x000fe40000000f00 */
[----:B---3-5:R-:W-:Y:S05]  /*4c20*/  CALL.REL.NOINC `($__internal_2_$__cuda_sm10x_tcgen05_guardrail_trap_unallocated_columns_being_dealloced) ;  /* 0x0000006800307944 */ /* 0x028fea0003c00000 */
.L_x_97:
[----:B------:R-:W-:Y:S01]  /*4c30*/  NOP ;  /* 0x0000000000007918 */ /* 0x000fe20000000000 */
[----:B----4-:R-:W-:Y:S05]  /*4c40*/  EXIT ;  /* 0x000000000000794d */ /* 0x010fea0003800000 */
.L_x_68:
[----:B------:R-:W-:-:S09]  /*4c50*/  UISETP.NE.OR UP0, UPT, UR20, 0x3, !UP4 ;  /* 0x000000031400788c */ /* 0x000fd2000e705670 */
[----:B------:R-:W-:Y:S05]  /*4c60*/  BRA.U UP0, `(.L_x_98) ;  /* 0x0000001100847547 */ /* 0x000fea000b800000 */
[----:B------:R-:W2:Y:S01]  /*4c70*/  LDCU.64 UR4, c[0x0][0x888] ;  /* 0x00011100ff0477ac */ /* 0x000ea20008000a00 */
[----:B------:R-:W3:Y:S01]  /*4c80*/  S2UR UR10, SR_CgaCtaId ;  /* 0x00000000000a79c3 */ /* 0x000ee20000008800 */
[----:B------:R-:W-:Y:S02]  /*4c90*/  HFMA2 R9, -RZ, RZ, 0, 0 ;  /* 0x00000000ff097431 */ /* 0x000fe400000001ff */
[----:B------:R-:W-:Y:S01]  /*4ca0*/  IMAD.MOV.U32 R11, RZ, RZ, 0x1 ;  /* 0x00000001ff0b7424 */ /* 0x000fe200078e00ff */
[----:B------:R-:W4:Y:S01]  /*4cb0*/  LDCU UR38, c[0x0][0x370] ;  /* 0x00006e00ff2677ac */ /* 0x000f220008000800 */
[----:B------:R-:W-:Y:S01]  /*4cc0*/  IMAD.MOV.U32 R10, RZ, RZ, RZ ;  /* 0x000000ffff0a7224 */ /* 0x000fe200078e00ff */
[----:B------:R-:W-:Y:S01]  /*4cd0*/  MOV R3, 0x2000 ;  /* 0x0000200000037802 */ /* 0x000fe20000000f00 */
[----:B------:R-:W4:Y:S01]  /*4ce0*/  LDCU.128 UR44, c[0x0][0xb10] ;  /* 0x00016200ff2c77ac */ /* 0x000f220008000c00 */
[----:B------:R-:W1:Y:S01]  /*4cf0*/  LDC.64 R12, c[0x0][0x348] ;  /* 0x0000d200ff0c7b82 */ /* 0x000e620000000a00 */
[----:B------:R-:W3:Y:S01]  /*4d00*/  LDCU UR37, c[0x0][0x374] ;  /* 0x00006e80ff2577ac */ /* 0x000ee20008000800 */
[----:B------:R-:W3:Y:S01]  /*4d10*/  LDCU.64 UR30, c[0x0][0x890] ;  /* 0x00011200ff1e77ac */ /* 0x000ee20008000a00 */
[----:B------:R-:W3:Y:S01]  /*4d20*/  LDCU UR15, c[0x0][0xb0c] ;  /* 0x00016180ff0f77ac */ /* 0x000ee20008000800 */
[----:B--2---:R-:W-:Y:S01]  /*4d30*/  UISETP.NE.U32.AND UP0, UPT, UR4, URZ, UPT ;  /* 0x000000ff0400728c */ /* 0x004fe2000bf05070 */
[----:B------:R-:W2:Y:S01]  /*4d40*/  LDCU UR51, c[0x0][0xb20] ;  /* 0x00016400ff3377ac */ /* 0x000ea20008000800 */
[----:B------:R-:W2:Y:S01]  /*4d50*/  LDCU UR4, c[0x0][0xb30] ;  /* 0x00016600ff0477ac */ /* 0x000ea20008000800 */
[----:B------:R-:W-:Y:S01]  /*4d60*/  UMOV UR21, 0x400 ;  /* 0x0000040000157882 */ /* 0x000fe20000000000 */
[----:B----4-:R-:W-:-:S02]  /*4d70*/  UIMAD.WIDE.U32 UR6, UR38, UR44, URZ ;  /* 0x0000002c260672a5 */ /* 0x010fc4000f8e00ff */
[----:B---3--:R-:W-:Y:S02]  /*4d80*/  UIMAD.WIDE.U32 UR8, UR37, UR47, URZ ;  /* 0x0000002f250872a5 */ /* 0x008fe4000f8e00ff */
[----:B------:R-:W-:Y:S02]  /*4d90*/  ULEA UR21, UR10, UR21, 0x18 ;  /* 0x000000150a157291 */ /* 0x000fe4000f8ec0ff */
[----:B------:R-:W-:Y:S02]  /*4da0*/  UISETP.NE.U32.AND UP6, UPT, UR30, URZ, UPT ;  /* 0x000000ff1e00728c */ /* 0x000fe4000bfc5070 */
[----:B------:R-:W-:Y:S02]  /*4db0*/  UIADD3 UR39, UPT, UPT, UR21, 0x118, URZ ;  /* 0x0000011815277890 */ /* 0x000fe4000fffe0ff */
[----:B------:R-:W-:Y:S02]  /*4dc0*/  UIADD3 UR33, UPT, UPT, UR21, 0x100, URZ ;  /* 0x0000010015217890 */ /* 0x000fe4000fffe0ff */
[----:B------:R-:W-:-:S02]  /*4dd0*/  UIADD3 UR25, UPT, UPT, UR21, 0x108, URZ ;  /* 0x0000010815197890 */ /* 0x000fc4000fffe0ff */
[----:B------:R-:W-:Y:S02]  /*4de0*/  UIADD3 UR17, UPT, UPT, UR21, 0x110, URZ ;  /* 0x0000011015117890 */ /* 0x000fe4000fffe0ff */
[----:B------:R-:W-:Y:S02]  /*4df0*/  UISETP.NE.AND.EX UP5, UPT, UR5, URZ, UPT, UP0 ;  /* 0x000000ff0500728c */ /* 0x000fe4000bfa5300 */
[----:B------:R-:W-:Y:S01]  /*4e00*/  UISETP.NE.AND UP0, UPT, UR42, 0x1, UPT ;  /* 0x000000012a00788c */ /* 0x000fe2000bf05270 */
[----:B------:R-:W-:Y:S01]  /*4e10*/  UMOV UR49, UR7 ;  /* 0x0000000700317c82 */ /* 0x000fe20008000000 */
[----:B------:R-:W-:Y:S01]  /*4e20*/  UMOV UR48, UR9 ;  /* 0x0000000900307c82 */ /* 0x000fe20008000000 */
[----:B------:R-:W-:Y:S02]  /*4e30*/  UISETP.NE.AND UP0, UPT, UR15, 0x1, UPT ;  /* 0x000000010f00788c */ /* 0x000fe4000bf05270 */
[----:B------:R-:W-:Y:S02]  /*4e40*/  UPLOP3.LUT UP4, UPT, UPT, UPT, UPT, 0x40, 0x4 ;  /* 0x000000000004789c */ /* 0x000fe40003f8e870 */
[----:B------:R-:W-:Y:S01]  /*4e50*/  UISETP.GE.AND UP2, UPT, UR42, 0x1, UPT ;  /* 0x000000012a00788c */ /* 0x000fe2000bf46270 */
[----:B------:R-:W3:Y:S01]  /*4e60*/  LDCU.64 UR22, c[0x0][0xb28] ;  /* 0x00016500ff1677ac */ /* 0x000ee20008000a00 */
[----:B------:R-:W-:-:S02]  /*4e70*/  UISETP.NE.AND.EX UP6, UPT, UR31, URZ, UPT, UP6 ;  /* 0x000000ff1f00728c */ /* 0x000fc4000bfc5360 */
[----:B------:R-:W-:Y:S02]  /*4e80*/  UPRMT UR39, UR10, 0x654, UR39 ;  /* 0x000006540a277896 */ /* 0x000fe40008000027 */
[----:B------:R-:W-:Y:S02]  /*4e90*/  UPRMT UR43, UR10, 0x654, UR33 ;  /* 0x000006540a2b7896 */ /* 0x000fe40008000021 */
[----:B------:R-:W-:Y:S02]  /*4ea0*/  UPRMT UR41, UR10, 0x654, UR25 ;  /* 0x000006540a297896 */ /* 0x000fe40008000019 */
[----:B------:R-:W-:Y:S02]  /*4eb0*/  UPRMT UR40, UR10, 0x654, UR17 ;  /* 0x000006540a287896 */ /* 0x000fe40008000011 */
[----:B------:R-:W-:Y:S02]  /*4ec0*/  USHF.R.U32.HI UR49, URZ, UR45, UR49 ;  /* 0x0000002dff317299 */ /* 0x000fe40008011631 */
[----:B--2---:R-:W-:-:S02]  /*4ed0*/  USHF.R.U32.HI UR48, URZ, UR51, UR48 ;  /* 0x00000033ff307299 */ /* 0x004fc40008011630 */
[----:B------:R-:W-:Y:S02]  /*4ee0*/  UISETP.NE.AND UP0, UPT, UR46, 0x1, UPT ;  /* 0x000000012e00788c */ /* 0x000fe4000bf05270 */
[----:B-1----:R-:W-:-:S11]  /*4ef0*/  UISETP.NE.AND UP3, UPT, UR4, 0x1, UPT ;  /* 0x000000010400788c */ /* 0x002fd6000bf65270 */
.L_x_109:
[C---:B------:R-:W-:Y:S02]  /*4f00*/  LEA R8, R10.reuse, UR21, 0x3 ;  /* 0x000000150a087c11 */ /* 0x040fe4000f8e18ff */
[----:B------:R-:W-:Y:S02]  /*4f10*/  SHF.L.U32 R5, R9, 0x1f, RZ ;  /* 0x0000001f09057819 */ /* 0x000fe400000006ff */
[----:B------:R-:W-:Y:S02]  /*4f20*/  LEA R6, R10, UR21, 0x4 ;  /* 0x000000150a067c11 */ /* 0x000fe4000f8e20ff */
[----:B-1----:R-:W1:Y:S02]  /*4f30*/  SYNCS.PHASECHK.TRANS64.TRYWAIT P0, [R8+URZ+0x150], R5 ;  /* 0x00015005080075a7 */ /* 0x002e6400080011ff */
[----:B-1----:R-:W-:Y:S05]  /*4f40*/  @!P0 BRA `(.L_x_99) ;  /* 0x0000006000008947 */ /* 0x002fea0003800000 */
.L_x_216:
[----:B-1----:R-:W1:Y:S01]  /*4f50*/  LDS.128 R4, [R6+0x1e0] ;  /* 0x0001e00006047984 */ /* 0x002e620000000c00 */
[----:B------:R-:W-:Y:S01]  /*4f60*/  UISETP.GE.AND UP0, UPT, UR42, 0x1, UPT ;  /* 0x000000012a00788c */ /* 0x000fe2000bf06270 */
[----:B------:R-:W-:Y:S01]  /*4f70*/  @!PT LDS RZ, [RZ] ;  /* 0x00000000fffff984 */ /* 0x000fe20000000800 */
[----:B------:R-:W-:Y:S01]  /*4f80*/  @!PT LDS RZ, [RZ] ;  /* 0x00000000fffff984 */ /* 0x000fe20000000800 */
[----:B------:R-:W-:Y:S01]  /*4f90*/  @!PT LDS RZ, [RZ] ;  /* 0x00000000fffff984 */ /* 0x000fe20000000800 */
[----:B------:R-:W-:Y:S01]  /*4fa0*/  @!PT LDS RZ, [RZ] ;  /* 0x00000000fffff984 */ /* 0x000fe20000000800 */
[----:B------:R2:W-:Y:S06]  /*4fb0*/  MEMBAR.ALL.CTA ;  /* 0x0000000000007992 */ /* 0x0005ec0000008000 */
[----:B--2---:R-:W2:Y:S01]  /*4fc0*/  FENCE.VIEW.ASYNC.S ;  /* 0x00000000000073c6 */ /* 0x004ea20000000000 */
[----:B-1----:R-:W-:Y:S11]  /*4fd0*/  LOP3.LUT P0, RZ, R6, 0x1, RZ, 0xc0, !PT ;  /* 0x0000000106ff7812 */ /* 0x002ff6000780c0ff */
[----:B------:R-:W-:Y:S02]  /*4fe0*/  @!UPT UIADD3 URZ, UPT, UPT, URZ, URZ, URZ ;  /* 0x000000fffffff290 */ /* 0x000fe4000fffe0ff */
[----:B--2---:R-:W-:Y:S01]  /*4ff0*/  VOTEU.ANY UP2, P0 ;  /* 0x0000000000ff7886 */ /* 0x004fe20000040100 */
[----:B------:R-:W-:Y:S11]  /*5000*/  PLOP3.LUT P0, PT, PT, PT, UP2, 0x80, 0x8 ;  /* 0x000000000008781c */ /* 0x000ff60003f0f028 */
[----:B------:R-:W-:Y:S02]  /*5010*/  @!UPT UIADD3 URZ, UPT, UPT, URZ, URZ, URZ ;  /* 0x000000fffffff290 */ /* 0x000fe4000fffe0ff */
[----:B------:R-:W-:Y:S02]  /*5020*/  @P0 SHF.R.U32.HI R0, RZ, 0x10, R5 ;  /* 0x00000010ff000819 */ /* 0x000fe40000011605 */
[----:B------:R-:W-:Y:S02]  /*5030*/  @P0 MOV R2, R4 ;  /* 0x0000000400020202 */ /* 0x000fe40000000f00 */
[----:B------:R-:W-:Y:S01]  /*5040*/  @P0 R2UR UR4, R0 ;  /* 0x00000000000402ca */ /* 0x000fe200000e0000 */
[----:B------:R-:W-:Y:S01]  /*5050*/  VIADD R0, R8, 0x160 ;  /* 0x0000016008007836 */ /* 0x000fe20000000000 */
[----:B------:R-:W-:Y:S02]  /*5060*/  @P0 LOP3.LUT R4, R5, 0xffff, RZ, 0xc0, !PT ;  /* 0x0000ffff05040812 */ /* 0x000fe400078ec0ff */
[----:B------:R-:W-:Y:S02]  /*5070*/  @P0 R2UR UR6, R2 ;  /* 0x00000000020602ca */ /* 0x000fe400000e0000 */
[----:B------:R-:W-:Y:S02]  /*5080*/  PRMT R0, RZ, 0x654, R0 ;  /* 0x00000654ff007816 */ /* 0x000fe40000000000 */
[----:B------:R-:W-:Y:S02]  /*5090*/  @P0 R2UR UR5, R4 ;  /* 0x00000000040502ca */ /* 0x000fe400000e0000 */
[----:B------:R1:W-:Y:S03]  /*50a0*/  SYNCS.ARRIVE.TRANS64.RED.A1T0 RZ, [R0+URZ], RZ ;  /* 0x000000ff00ff79a7 */ /* 0x0003e600081004ff */
[----:B------:R-:W-:Y:S04]  /*50b0*/  @UP2 UMOV UR29, UR4 ;  /* 0x00000004001d2c82 */ /* 0x000fe80008000000 */
[----:B------:R-:W-:Y:S04]  /*50c0*/  @UP2 UMOV UR14, UR6 ;  /* 0x00000006000e2c82 */ /* 0x000fe80008000000 */
[----:B------:R-:W-:Y:S01]  /*50d0*/  @UP2 UMOV UR13, UR5 ;  /* 0x00000005000d2c82 */ /* 0x000fe20008000000 */
[----:B------:R-:W-:Y:S05]  /*50e0*/  BRA.U !UP0, `(.L_x_100) ;  /* 0x0000000108c07547 */ /* 0x000fea000b800000 */
[----:B------:R-:W-:Y:S02]  /*50f0*/  UIMAD.WIDE.U32 UR18, UR13, UR47, URZ ;  /* 0x0000002f0d1272a5 */ /* 0x000fe4000f8e00ff */
[----:B------:R-:W-:Y:S02]  /*5100*/  UP2UR UR16, UPR, URZ, 0x4 ;  /* 0x00000004ff107883 */ /* 0x000fe40008000000 */
[----:B------:R-:W-:Y:S02]  /*5110*/  UISETP.NE.AND UP2, UPT, UR46, 0x1, UPT ;  /* 0x000000012e00788c */ /* 0x000fe4000bf45270 */
[----:B------:R-:W-:Y:S02]  /*5120*/  UIMAD.WIDE.U32 UR26, UR14, UR44, URZ ;  /* 0x0000002c0e1a72a5 */ /* 0x000fe4000f8e00ff */
[----:B------:R-:W-:Y:S02]  /*5130*/  USEL UR4, UR37, UR48, !UP2 ;  /* 0x0000003025047287 */ /* 0x000fe4000d000000 */
[----:B------:R-:W-:Y:S02]  /*5140*/  UISETP.NE.AND UP0, UPT, UR15, 0x1, UPT ;  /* 0x000000010f00788c */ /* 0x000fe4000bf05270 */
[----:B------:R-:W-:Y:S02]  /*5150*/  UP2UR UR20, UPR, URZ, 0x2 ;  /* 0x00000002ff147883 */ /* 0x000fe40008000000 */
[----:B------:R-:W-:Y:S02]  /*5160*/  UISETP.NE.AND UP1, UPT, UR42, 0x1, UPT ;  /* 0x000000012a00788c */ /* 0x000fe4000bf25270 */
[----:B---3--:R-:W-:Y:S02]  /*5170*/  UIMAD.WIDE.U32 UR8, UR4, UR22, URZ ;  /* 0x00000016040872a5 */ /* 0x008fe4000f8e00ff */
[----:B------:R-:W-:Y:S01]  /*5180*/  USEL UR7, UR38, UR49, !UP0 ;  /* 0x0000003126077287 */ /* 0x000fe2000c000000 */
[----:B------:R-:W-:Y:S02]  /*5190*/  UMOV UR5, UR19 ;  /* 0x0000001300057c82 */ /* 0x000fe40008000000 */
[----:B------:R-:W-:Y:S02]  /*51a0*/  USHF.R.U32.HI UR6, URZ, UR51, UR5 ;  /* 0x00000033ff067299 */ /* 0x000fe40008011605 */
[----:B------:R-:W-:Y:S02]  /*51b0*/  UIMAD.WIDE.U32 UR10, UR7, UR22, URZ ;  /* 0x00000016070a72a5 */ /* 0x000fe4000f8e00ff */
[----:B------:R-:W-:Y:S02]  /*51c0*/  USEL UR6, UR13, UR6, !UP2 ;  /* 0x000000060d067287 */ /* 0x000fe4000d000000 */
[----:B------:R-:W-:Y:S01]  /*51d0*/  UISETP.NE.AND UP2, UPT, UR16, URZ, UPT ;  /* 0x000000ff1000728c */ /* 0x000fe2000bf45270 */
[----:B------:R-:W-:Y:S02]  /*51e0*/  UMOV UR5, UR27 ;  /* 0x0000001b00057c82 */ /* 0x000fe40008000000 */
[----:B------:R-:W-:Y:S03]  /*51f0*/  USHF.R.U32.HI UR12, URZ, UR45, UR5 ;  /* 0x0000002dff0c7299 */ /* 0x000fe60008011605 */
[----:B------:R-:W-:Y:S02]  /*5200*/  UMOV UR5, UR9 ;  /* 0x0000000900057c82 */ /* 0x000fe40008000000 */
[----:B------:R-:W-:Y:S03]  /*5210*/  @UP1 USHF.R.U32.HI UR4, URZ, UR23, UR5 ;  /* 0x00000017ff041299 */ /* 0x000fe60008011605 */
[----:B------:R-:W-:Y:S01]  /*5220*/  UMOV UR5, UR11 ;  /* 0x0000000b00057c82 */ /* 0x000fe20008000000 */
[----:B------:R-:W-:Y:S02]  /*5230*/  UIMAD UR4, UR42, UR4, URZ ;  /* 0x000000042a0472a4 */ /* 0x000fe4000f8e02ff */
[----:B------:R-:W-:Y:S02]  /*5240*/  @UP1 USHF.R.U32.HI UR7, URZ, UR23, UR5 ;  /* 0x00000017ff071299 */ /* 0x000fe40008011605 */
[----:B------:R-:W-:Y:S02]  /*5250*/  USEL UR5, UR14, UR12, !UP0 ;  /* 0x0000000c0e057287 */ /* 0x000fe4000c000000 */
[----:B------:R-:W-:Y:S02]  /*5260*/  UIMAD.WIDE.U32 UR10, UR6, UR22, URZ ;  /* 0x00000016060a72a5 */ /* 0x000fe4000f8e00ff */
[----:B------:R-:W-:Y:S02]  /*5270*/  UIMAD UR8, UR42, UR7, URZ ;  /* 0x000000072a0872a4 */ /* 0x000fe4000f8e02ff */
[----:B------:R-:W-:Y:S03]  /*5280*/  UISETP.GE.AND UP0, UPT, UR6, UR4, UPT ;  /* 0x000000040600728c */ /* 0x000fe6000bf06270 */
[----:B------:R-:W-:Y:S01]  /*5290*/  UMOV UR4, UR11 ;  /* 0x0000000b00047c82 */ /* 0x000fe20008000000 */
[----:B------:R-:W-:Y:S02]  /*52a0*/  UISETP.GE.OR UP0, UPT, UR5, UR8, UP0 ;  /* 0x000000080500728c */ /* 0x000fe40008706670 */
[----:B------:R-:W-:Y:S02]  /*52b0*/  USHF.R.U32.HI UR4, URZ, UR23, UR4 ;  /* 0x00000017ff047299 */ /* 0x000fe40008011604 */
[----:B------:R-:W-:Y:S02]  /*52c0*/  UIMAD.WIDE.U32 UR8, UR5, UR22, URZ ;  /* 0x00000016050872a5 */ /* 0x000fe4000f8e00ff */
[----:B------:R-:W-:Y:S04]  /*52d0*/  USEL UR10, UR6, UR4, !UP1 ;  /* 0x00000004060a7287 */ /* 0x000fe8000c800000 */
[----:B------:R-:W-:Y:S01]  /*52e0*/  UIADD3 UR11, UPT, UPT, -UR10, URZ, URZ ;  /* 0x000000ff0a0b7290 */ /* 0x000fe2000fffe1ff */
[----:B------:R-:W-:Y:S02]  /*52f0*/  @!UP0 UMOV UR4, UR9 ;  /* 0x0000000900048c82 */ /* 0x000fe40008000000 */
[----:B------:R-:W-:Y:S02]  /*5300*/  @!UP0 USHF.R.U32.HI UR4, URZ, UR23, UR4 ;  /* 0x00000017ff048299 */ /* 0x000fe40008011604 */
[----:B------:R-:W-:Y:S02]  /*5310*/  UIMAD UR8, UR42, UR11, UR6 ;  /* 0x0000000b2a0872a4 */ /* 0x000fe4000f8e0206 */
[----:B------:R-:W-:Y:S02]  /*5320*/  @!UP0 USEL UR4, UR5, UR4, !UP1 ;  /* 0x0000000405048287 */ /* 0x000fe4000c800000 */
[----:B------:R-:W-:Y:S02]  /*5330*/  UISETP.NE.AND UP1, UPT, UR20, URZ, UPT ;  /* 0x000000ff1400728c */ /* 0x000fe4000bf25270 */
[----:B------:R-:W-:Y:S02]  /*5340*/  @!UP0 UIMAD UR8, UR7, UR8, UR4 ;  /* 0x00000008070882a4 */ /* 0x000fe4000f8e0204 */
[----:B------:R-:W-:Y:S02]  /*5350*/  @!UP0 UIADD3 UR9, UPT, UPT, UR10, -UR4, URZ ;  /* 0x800000040a098290 */ /* 0x000fe4000fffe0ff */
[----:B------:R-:W-:Y:S02]  /*5360*/  UIADD3 UR4, UPT, UPT, -UR5, URZ, URZ ;  /* 0x000000ff05047290 */ /* 0x000fe4000fffe1ff */
[----:B------:R-:W-:Y:S02]  /*5370*/  UIADD3 UR7, UPT, UPT, -UR6, URZ, URZ ;  /* 0x000000ff06077290 */ /* 0x000fe4000fffe1ff */
[----:B------:R-:W-:Y:S02]  /*5380*/  @!UP0 UIMAD UR6, UR9, UR42, UR5 ;  /* 0x0000002a090682a4 */ /* 0x000fe4000f8e0205 */
[----:B------:R-:W-:Y:S02]  /*5390*/  UIMAD UR14, UR15, UR4, UR14 ;  /* 0x000000040f0e72a4 */ /* 0x000fe4000f8e020e */
[----:B------:R-:W-:Y:S01]  /*53a0*/  UIMAD UR13, UR46, UR7, UR13 ;  /* 0x000000072e0d72a4 */ /* 0x000fe2000f8e020d */
[----:B------:R-:W-:Y:S02]  /*53b0*/  @!UP0 UMOV UR5, UR8 ;  /* 0x0000000800058c82 */ /* 0x000fe40008000000 */
[----:B------:R-:W-:Y:S02]  /*53c0*/  UIMAD UR14, UR5, UR15, UR14 ;  /* 0x0000000f050e72a4 */ /* 0x000fe4000f8e020e */
[----:B------:R-:W-:Y:S11]  /*53d0*/  UIMAD UR13, UR6, UR46, UR13 ;  /* 0x0000002e060d72a4 */ /* 0x000ff6000f8e020d */
[----:B------:R-:W-:Y:S01]  /*53e0*/  @!UPT UIADD3 URZ, UPT, UPT, URZ, URZ, URZ ;  /* 0x000000fffffff290 */ /* 0x000fe2000fffe0ff */
.L_x_100:
[----:B------:R-:W2:Y:S01]  /*53f0*/  @!UP3 LDCU.128 UR8, c[0x0][0xb10] ;  /* 0x00016200ff08b7ac */ /* 0x000ea20008000c00 */
[----:B------:R-:W-:Y:S02]  /*5400*/  ISETP.NE.U32.AND P0, PT, RZ, UR30, PT ;  /* 0x0000001eff007c0c */ /* 0x000fe4000bf05070 */
[----:B------:R-:W-:Y:S02]  /*5410*/  SHF.L.U32 R4, R11, 0x1f, RZ ;  /* 0x0000001f0b047819 */ /* 0x000fe400000006ff */
[----:B------:R-:W-:Y:S01]  /*5420*/  ISETP.NE.AND.EX P0, PT, RZ, UR31, PT, P0 ;  /* 0x0000001fff007c0c */ /* 0x000fe2000bf05300 */
[----:B------:R-:W4:Y:S01]  /*5430*/  @!UP3 LDCU UR5, c[0x0][0xb0c] ;  /* 0x00016180ff05b7ac */ /* 0x000f220008000800 */
[----:B------:R-:W-:Y:S02]  /*5440*/  USHF.L.U32 UR35, UR35, 0x7, URZ ;  /* 0x0000000723237899 */ /* 0x000fe400080006ff */
[----:B------:R-:W-:Y:S02]  /*5450*/  USHF.L.U32 UR34, UR34, 0x7, URZ ;  /* 0x0000000722227899 */ /* 0x000fe400080006ff */
[----:B--2---:R-:W-:Y:S07]  /*5460*/  UIMAD.WIDE.U32 UR6, UR14, UR8, URZ ;  /* 0x000000080e0672a5 */ /* 0x004fee000f8e00ff */
[----:B------:R-:W-:Y:S01]  /*5470*/  @!UP3 UMOV UR4, UR7 ;  /* 0x000000070004bc82 */ /* 0x000fe20008000000 */
[----:B----4-:R-:W-:Y:S02]  /*5480*/  @!UP3 UISETP.NE.AND UP0, UPT, UR5, 0x1, UPT ;  /* 0x000000010500b88c */ /* 0x010fe4000bf05270 */
[----:B------:R-:W-:Y:S02]  /*5490*/  @!UP3 USHF.R.U32.HI UR4, URZ, UR9, UR4 ;  /* 0x00000009ff04b299 */ /* 0x000fe40008011604 */
[----:B------:R-:W-:Y:S02]  /*54a0*/  UIMAD.WIDE.U32 UR6, UR13, UR11, URZ ;  /* 0x0000000b0d0672a5 */ /* 0x000fe4000f8e00ff */
[----:B------:R-:W-:Y:S02]  /*54b0*/  @!UP3 USEL UR8, UR14, UR4, !UP0 ;  /* 0x000000040e08b287 */ /* 0x000fe4000c000000 */
[----:B------:R-:W-:Y:S03]  /*54c0*/  @!UP3 UISETP.NE.AND UP0, UPT, UR10, 0x1, UPT ;  /* 0x000000010a00b88c */ /* 0x000fe6000bf05270 */
[----:B------:R-:W-:Y:S02]  /*54d0*/  @!UP3 UMOV UR6, UR7 ;  /* 0x000000070006bc82 */ /* 0x000fe40008000000 */
[----:B------:R-:W2:Y:S02]  /*54e0*/  @!UP3 LDCU UR4, c[0x0][0xb20] ;  /* 0x00016400ff04b7ac */ /* 0x000ea40008000800 */
[----:B--2---:R-:W-:Y:S04]  /*54f0*/  @!UP3 USHF.R.U32.HI UR6, URZ, UR4, UR6 ;  /* 0x00000004ff06b299 */ /* 0x004fe80008011606 */
[----:B------:R-:W-:Y:S04]  /*5500*/  @!UP3 USEL UR6, UR13, UR6, !UP0 ;  /* 0x000000060d06b287 */ /* 0x000fe8000c000000 */
[----:B------:R-:W-:Y:S02]  /*5510*/  @!UP3 UIADD3 UR4, UPT, UPT, -UR8, UR6, URZ ;  /* 0x000000060804b290 */ /* 0x000fe4000fffe1ff */
[----:B------:R-:W-:Y:S02]  /*5520*/  @!UP3 UIADD3 UR6, UPT, UPT, UR8, -UR6, URZ ;  /* 0x800000060806b290 */ /* 0x000fe4000fffe0ff */
[----:B------:R-:W-:Y:S02]  /*5530*/  @!UP3 UIMAD UR14, UR4, UR5, UR14 ;  /* 0x00000005040eb2a4 */ /* 0x000fe4000f8e020e */
[----:B------:R-:W-:Y:S01]  /*5540*/  @!UP3 UIMAD UR13, UR6, UR10, UR13 ;  /* 0x0000000a060db2a4 */ /* 0x000fe2000f8e020d */
[----:B------:R-:W-:Y:S11]  /*5550*/  BRA.U UP4, `(.L_x_101) ;  /* 0x0000000104107547 */ /* 0x000ff6000b800000 */
[----:B-1----:R-:W-:Y:S04]  /*5560*/  MOV R0, UR50 ;  /* 0x0000003200007c02 */ /* 0x002fe80008000f00 */
[----:B------:R-:W-:Y:S04]  /*5570*/  SHF.L.U32 R5, R0, 0x1f, RZ ;  /* 0x0000001f00057819 */ /* 0x000fe800000006ff */
[----:B------:R-:W1:Y:S02]  /*5580*/  SYNCS.PHASECHK.TRANS64.TRYWAIT P1, [UR21+0x148], R5 ;  /* 0x00014805ff0075a7 */ /* 0x000e640008021115 */
[----:B-1----:R-:W-:Y:S05]  /*5590*/  @!P1 BRA `(.L_x_102) ;  /* 0x0000005800809947 */ /* 0x002fea0003800000 */
.L_x_101:
[----:B------:R-:W-:Y:S05]  /*55a0*/  BRA.U !UP6, `(.L_x_103) ;  /* 0x000000010e387547 */ /* 0x000fea000b800000 */
[----:B------:R-:W-:Y:S01]  /*55b0*/  UPLOP3.LUT UP1, UPT, UPT, UPT, UP5, 0x80, 0x8 ;  /* 0x000000000008789c */ /* 0x000fe20003f2f050 */
[----:B-1----:R-:W-:Y:S01]  /*55c0*/  HFMA2 R0, -RZ, RZ, 0, 5.9604644775390625e-08 ;  /* 0x00000001ff007431 */ /* 0x002fe200000001ff */
[----:B------:R-:W1:Y:S01]  /*55d0*/  LDCU.64 UR8, c[0x0][0x358] ;  /* 0x00006b00ff0877ac */ /* 0x000e620008000a00 */
[----:B------:R-:W-:Y:S03]  /*55e0*/  IMAD.MOV.U32 R80, RZ, RZ, 0x1 ;  /* 0x00000001ff507424 */ /* 0x000fe600078e00ff */
[----:B------:R-:W-:Y:S05]  /*55f0*/  PLOP3.LUT P1, PT, PT, PT, UP1, 0x80, 0x8 ;  /* 0x000000000008781c */ /* 0x000fea0003f2f018 */
[----:B------:R-:W2:Y:S01]  /*5600*/  @UP1 LDCU.64 UR4, c[0x0][0x888] ;  /* 0x00011100ff0417ac */ /* 0x000ea20008000a00 */
[----:B------:R-:W-:Y:S07]  /*5610*/  @UP1 UIMAD UR6, UR36, UR30, URZ ;  /* 0x0000001e240612a4 */ /* 0x000fee000f8e02ff */
[----:B------:R-:W-:Y:S01]  /*5620*/  @!P1 PRMT R80, R0, 0x7610, R80 ;  /* 0x0000761000509816 */ /* 0x000fe20000000050 */
[----:B--2---:R-:W-:Y:S06]  /*5630*/  @UP1 UIMAD.WIDE UR4, UR6, 0x4, UR4 ;  /* 0x00000004060418a5 */ /* 0x004fec000f8e0204 */
[----:B------:R-:W-:Y:S01]  /*5640*/  IMAD.U32 R6, RZ, RZ, UR4 ;  /* 0x00000004ff067e24 */ /* 0x000fe2000f8e00ff */
[----:B------:R-:W-:Y:S04]  /*5650*/  MOV R7, UR5 ;  /* 0x0000000500077c02 */ /* 0x000fe80008000f00 */
[----:B------:R-:W2:Y:S01]  /*5660*/  @!UP1 LDCU UR4, c[0x0][0x880] ;  /* 0x00011000ff0497ac */ /* 0x000ea20008000800 */
[----:B-1---5:R4:W5:Y:S02]  /*5670*/  @P1 LDG.E R41, desc[UR8][R6.64] ;  /* 0x0000000806291981 */ /* 0x022964000c1e1900 */
[----:B--2-4-:R-:W-:Y:S07]  /*5680*/  @!P1 IMAD.U32 R41, RZ, RZ, UR4 ;  /* 0x00000004ff299e24 */ /* 0x014fee000f8e00ff */
.L_x_103:
[----:B-----5:R-:W-:Y:S01]  /*5690*/  @!P0 FSETP.EQ.AND P2, PT, R41, RZ, PT ;  /* 0x000000ff2900820b */ /* 0x020fe20003f42000 */
[----:B------:R-:W-:Y:S01]  /*56a0*/  @!UPT UIADD3 URZ, UPT, UPT, URZ, URZ, URZ ;  /* 0x000000fffffff290 */ /* 0x000fe2000fffe0ff */
[----:B------:R-:W-:Y:S11]  /*56b0*/  @!P0 BRA `(.L_x_104) ;  /* 0x0000000000148947 */ /* 0x000ff60003800000 */
[----:B------:R-:W-:Y:S02]  /*56c0*/  LOP3.LUT P0, RZ, R80, 0xff, RZ, 0xc0, !PT ;  /* 0x000000ff50ff7812 */ /* 0x000fe4000780c0ff */
[----:B------:R-:W-:Y:S04]  /*56d0*/  PLOP3.LUT P2, PT, PT, PT, UP1, 0x80, 0x8 ;  /* 0x000000000008781c */ /* 0x000fe80003f4f018 */
[----:B------:R-:W-:Y:S07]  /*56e0*/  PLOP3.LUT P2, PT, P2, PT, PT, 0x8, 0x80 ;  /* 0x000000000080781c */ /* 0x000fee000174e170 */
[----:B------:R-:W-:Y:S11]  /*56f0*/  @P0 FSETP.EQ.AND P2, PT, R41, RZ, PT ;  /* 0x000000ff2900020b */ /* 0x000ff60003f42000 */
[----:B------:R-:W-:Y:S02]  /*5700*/  @!UPT UIADD3 URZ, UPT, UPT, URZ, URZ, URZ ;  /* 0x000000fffffff290 */ /* 0x000fe4000fffe0ff */
.L_x_104:
[----:B------:R-:W2:Y:S01]  /*5710*/  SYNCS.PHASECHK.TRANS64.TRYWAIT P0, [UR21+0x120], R4 ;  /* 0x00012004ff0075a7 */ /* 0x000ea20008001115 */
[----:B------:R-:W-:Y:S04]  /*5720*/  ELECT P1, URZ, PT ;  /* 0x0000000000ff782f */ /* 0x000fe80003820000 */
[----:B------:R-:W-:Y:S01]  /*5730*/  PLOP3.LUT P1, PT, P2, P1, PT, 0xf2, 0x2f ;  /* 0x00000000002f781c */ /* 0x000fe20001723e72 */
[----:B------:R-:W-:Y:S01]  /*5740*/  @!UPT UIADD3 URZ, UPT, UPT, URZ, URZ, URZ ;  /* 0x000000fffffff290 */ /* 0x000fe2000fffe0ff */
[----:B--2---:R-:W-:Y:S11]  /*5750*/  @!P0 BRA `(.L_x_105) ;  /* 0x0000005800288947 */ /* 0x004ff60003800000 */
.L_x_219:
[----:B------:R-:W-:Y:S01]  /*5760*/  @!P1 IADD3 R2, P0, PT, R12, 0x580, RZ ;  /* 0x000005800c029810 */ /* 0x000fe20007f1e0ff */
[----:B------:R-:W-:Y:S01]  /*5770*/  VOTEU.ALL UP0, P1 ;  /* 0x0000000000ff7886 */ /* 0x000fe20000800000 */
[----:B------:R-:W-:Y:S01]  /*5780*/  UMOV UR6, 0x0 ;  /* 0x0000000000067882 */ /* 0x000fe20000000000 */
[----:B------:R-:W-:Y:S01]  /*5790*/  UMOV UR7, 0x10000000 ;  /* 0x1000000000077882 */ /* 0x000fe20000000000 */
[----:B------:R-:W-:Y:S01]  /*57a0*/  @!P1 R2UR UR5, R2 ;  /* 0x00000000020592ca */ /* 0x000fe200000e0000 */
[----:B-1----:R-:W-:Y:S01]  /*57b0*/  @!P1 IMAD.X R0, RZ, RZ, R13, P0 ;  /* 0x000000ffff009224 */ /* 0x002fe200000e060d */
[----:B------:R-:W-:Y:S01]  /*57c0*/  @!UP0 UIADD3 UR32, UPT, UPT, UR21, 0x400, URZ ;  /* 0x0000040015208890 */ /* 0x000fe2000fffe0ff */
[----:B------:R-:W-:Y:S03]  /*57d0*/  VOTEU.ALL UP0, P1 ;  /* 0x0000000000ff7886 */ /* 0x000fe60000800000 */
[----:B------:R-:W-:Y:S01]  /*57e0*/  @!P1 R2UR UR4, R0 ;  /* 0x00000000000492ca */ /* 0x000fe200000e0000 */
[----:B------:R-:W-:Y:S06]  /*57f0*/  @!P1 IMAD.MOV.U32 R0, RZ, RZ, 0x2000 ;  /* 0x00002000ff009424 */ /* 0x000fec00078e00ff */
[----:B------:R-:W-:Y:S06]  /*5800*/  IMAD.U32 R6, RZ, RZ, UR5 ;  /* 0x00000005ff067e24 */ /* 0x000fec000f8e00ff */
[----:B------:R-:W-:Y:S01]  /*5810*/  IMAD.U32 R7, RZ, RZ, UR4 ;  /* 0x00000004ff077e24 */ /* 0x000fe2000f8e00ff */
[----:B------:R-:W-:Y:S04]  /*5820*/  @!P1 R2UR UR4, R6 ;  /* 0x00000000060492ca */ /* 0x000fe800000e0000 */
[----:B------:R-:W-:Y:S11]  /*5830*/  @!P1 R2UR UR5, R7 ;  /* 0x00000000070592ca */ /* 0x000ff600000e0000 */
[----:B------:R-:W-:Y:S02]  /*5840*/  @!UPT UIADD3 URZ, UPT, UPT, URZ, URZ, URZ ;  /* 0x000000fffffff290 */ /* 0x000fe4000fffe0ff */
[----:B------:R1:W-:Y:S01]  /*5850*/  @!UP0 UTMALDG.3D [UR32], [UR4], desc[UR6] ;  /* 0x00000620040085b4 */ /* 0x0003e20008011000 */
[----:B------:R1:W-:Y:S01]  /*5860*/  @!P1 SYNCS.ARRIVE.TRANS64.RED.A0TR RZ, [UR21+0x100], R0 ;  /* 0x00010000ffff99a7 */ /* 0x0003e20008300415 */
[----:B------:R-:W-:Y:S01]  /*5870*/  SYNCS.ARRIVE.TRANS64.RED.A1T0 RZ, [UR43], RZ ;  /* 0x000000ffffff79a7 */ /* 0x000fe2000810042b */
[----:B------:R-:W2:Y:S02]  /*5880*/  SYNCS.PHASECHK.TRANS64.TRYWAIT P0, [UR21+0x128], R4 ;  /* 0x00012804ff0075a7 */ /* 0x000ea40008001115 */
[----:B-12---:R-:W-:Y:S05]  /*5890*/  @!P0 BRA `(.L_x_106) ;  /* 0x0000005400f08947 */ /* 0x006fea0003800000 */
.L_x_221:
[----:B------:R-:W-:Y:S01]  /*58a0*/  @!P1 IADD3 R2, P0, PT, R12, 0x580, RZ ;  /* 0x000005800c029810 */ /* 0x000fe20007f1e0ff */
[----:B------:R-:W-:Y:S01]  /*58b0*/  VOTEU.ALL UP0, P1 ;  /* 0x0000000000ff7886 */ /* 0x000fe20000800000 */
[----:B------:R-:W-:Y:S01]  /*58c0*/  UMOV UR6, 0x0 ;  /* 0x0000000000067882 */ /* 0x000fe20000000000 */
[----:B------:R-:W-:Y:S01]  /*58d0*/  UMOV UR7, 0x10000000 ;  /* 0x1000000000077882 */ /* 0x000fe20000000000 */
[----:B------:R-:W-:Y:S01]  /*58e0*/  @!P1 R2UR UR5, R2 ;  /* 0x00000000020592ca */ /* 0x000fe200000e0000 */
[----:B------:R-:W-:Y:S01]  /*58f0*/  @!P1 IMAD.X R0, RZ, RZ, R13, P0 ;  /* 0x000000ffff009224 */ /* 0x000fe200000e060d */
[----:B------:R-:W-:Y:S02]  /*5900*/  @!UP0 UIADD3 UR26, UPT, UPT, UR34, 0x20, URZ ;  /* 0x00000020221a8890 */ /* 0x000fe4000fffe0ff */
[----:B------:R-:W-:Y:S02]  /*5910*/  @!UP0 UIADD3 UR24, UPT, UPT, UR21, 0x2400, URZ ;  /* 0x0000240015188890 */ /* 0x000fe4000fffe0ff */
[----:B------:R-:W-:Y:S01]  /*5920*/  @!P1 R2UR UR4, R0 ;  /* 0x00000000000492ca */ /* 0x000fe200000e0000 */
[----:B------:R-:W-:Y:S01]  /*5930*/  VOTEU.ALL UP0, P1 ;  /* 0x0000000000ff7886 */ /* 0x000fe20000800000 */
[----:B------:R-:W-:Y:S01]  /*5940*/  @!P1 IMAD.MOV.U32 R0, RZ, RZ, 0x2000 ;  /* 0x00002000ff009424 */ /* 0x000fe200078e00ff */
[----:B------:R-:W-:Y:S01]  /*5950*/  UMOV UR27, UR35 ;  /* 0x00000023001b7c82 */ /* 0x000fe20008000000 */
[----:B------:R-:W-:Y:S03]  /*5960*/  UMOV UR28, UR36 ;  /* 0x00000024001c7c82 */ /* 0x000fe60008000000 */
        /* <DEDUP_REMOVED lines=8> */
[----:B------:R-:W4:Y:S02]  /*59f0*/  SYNCS.PHASECHK.TRANS64.TRYWAIT P0, [UR21+0x130], R4 ;  /* 0x00013004ff0075a7 */ /* 0x000f240008001115 */
[----:B--2-4-:R-:W-:Y:S05]  /*5a00*/  @!P0 BRA `(.L_x_107) ;  /* 0x0000005400ac8947 */ /* 0x014fea0003800000 */
.L_x_223:
[----:B------:R-:W-:Y:S01]  /*5a10*/  @!P1 IADD3 R2, P0, PT, R12, 0x580, RZ ;  /* 0x000005800c029810 */ /* 0x000fe20007f1e0ff */
[----:B------:R-:W-:Y:S01]  /*5a20*/  VOTEU.ALL UP0, P1 ;  /* 0x0000000000ff7886 */ /* 0x000fe20000800000 */
[----:B------:R-:W-:Y:S01]  /*5a30*/  UMOV UR6, 0x0 ;  /* 0x0000000000067882 */ /* 0x000fe20000000000 */
[----:B------:R-:W-:Y:S01]  /*5a40*/  UMOV UR7, 0x10000000 ;  /* 0x1000000000077882 */ /* 0x000fe20000000000 */
[----:B------:R-:W-:Y:S01]  /*5a50*/  @!P1 R2UR UR5, R2 ;  /* 0x00000000020592ca */ /* 0x000fe200000e0000 */
[----:B------:R-:W-:Y:S01]  /*5a60*/  @!P1 IMAD.X R0, RZ, RZ, R13, P0 ;  /* 0x000000ffff009224 */ /* 0x000fe200000e060d */
[----:B------:R-:W-:Y:S01]  /*5a70*/  @!UP0 UIADD3 UR18, UPT, UPT, UR34, 0x40, URZ ;  /* 0x0000004022128890 */ /* 0x000fe2000fffe0ff */
[----:B------:R-:W-:Y:S01]  /*5a80*/  VIADD R10, R10, 0x1 ;  /* 0x000000010a0a7836 */ /* 0x000fe20000000000 */
        /* <DEDUP_REMOVED lines=16> */
.L_x_225:
[----:B------:R-:W-:Y:S01]  /*5b90*/  @!P1 IADD3 R2, P0, PT, R12, 0x580, RZ ;  /* 0x000005800c029810 */ /* 0x000fe20007f1e0ff */
[----:B------:R-:W-:Y:S01]  /*5ba0*/  VOTEU.ALL UP0, P1 ;  /* 0x0000000000ff7886 */ /* 0x000fe20000800000 */
[----:B------:R-:W-:Y:S01]  /*5bb0*/  UMOV UR6, 0x0 ;  /* 0x0000000000067882 */ /* 0x000fe20000000000 */
[----:B------:R-:W-:Y:S01]  /*5bc0*/  UMOV UR7, 0x10000000 ;  /* 0x1000000000077882 */ /* 0x000fe20000000000 */
[----:B------:R-:W-:Y:S01]  /*5bd0*/  @!P1 R2UR UR5, R2 ;  /* 0x00000000020592ca */ /* 0x000fe200000e0000 */
[----:B------:R-:W-:Y:S01]  /*5be0*/  @!P1 IMAD.X R0, RZ, RZ, R13, P0 ;  /* 0x000000ffff009224 */ /* 0x000fe200000e060d */
[----:B------:R-:W-:Y:S01]  /*5bf0*/  @!UP0 UIADD3 UR10, UPT, UPT, UR34, 0x60, URZ ;  /* 0x00000060220a8890 */ /* 0x000fe2000fffe0ff */
[----:B------:R-:W-:Y:S01]  /*5c00*/  R2UR UR18, R82 ;  /* 0x00000000521272ca */ /* 0x000fe200000e0000 */
[----:B------:R-:W-:Y:S01]  /*5c10*/  @!UP0 UIADD3 UR8, UPT, UPT, UR21, 0x6400, URZ ;  /* 0x0000640015088890 */ /* 0x000fe2000fffe0ff */
[----:B------:R-:W-:Y:S01]  /*5c20*/  R2UR UR16, R83 ;  /* 0x00000000531072ca */ /* 0x000fe200000e0000 */
[----:B------:R-:W-:Y:S01]  /*5c30*/  @!UP0 UIADD3 UR9, UPT, UPT, UR21, 0x118, URZ ;  /* 0x0000011815098890 */ /* 0x000fe2000fffe0ff */
[----:B------:R-:W-:Y:S01]  /*5c40*/  @!P1 R2UR UR4, R0 ;  /* 0x00000000000492ca */ /* 0x000fe200000e0000 */
[----:B------:R-:W-:Y:S01]  /*5c50*/  VOTEU.ALL UP0, P1 ;  /* 0x0000000000ff7886 */ /* 0x000fe20000800000 */
[----:B------:R-:W-:Y:S01]  /*5c60*/  UMOV UR11, UR35 ;  /* 0x00000023000b7c82 */ /* 0x000fe20008000000 */
[----:B------:R-:W-:Y:S01]  /*5c70*/  UMOV UR12, UR36 ;  /* 0x00000024000c7c82 */ /* 0x000fe20008000000 */
[C---:B------:R-:W-:Y:S01]  /*5c80*/  ISETP.NE.AND P0, PT, R10.reuse, 0x2, PT ;  /* 0x000000020a00780c */ /* 0x040fe20003f05270 */
[----:B------:R-:W-:Y:S01]  /*5c90*/  UMOV UR36, UR29 ;  /* 0x0000001d00247c82 */ /* 0x000fe20008000000 */
[----:B-1----:R-:W-:Y:S01]  /*5ca0*/  IMAD.U32 R4, RZ, RZ, UR5 ;  /* 0x00000005ff047e24 */ /* 0x002fe2000f8e00ff */
[----:B------:R-:W-:Y:S01]  /*5cb0*/  LOP3.LUT R11, R11, 0x1, RZ, 0x3c, !PT ;  /* 0x000000010b0b7812 */ /* 0x000fe200078e3cff */
[----:B------:R-:W-:Y:S01]  /*5cc0*/  UPLOP3.LUT UP4, UPT, UPT, UPT, UPT, 0x80, 0x8 ;  /* 0x000000000008789c */ /* 0x000fe20003f8f070 */
[----:B------:R-:W-:Y:S01]  /*5cd0*/  SEL R0, RZ, 0x1, P0 ;  /* 0x00000001ff007807 */ /* 0x000fe20000000000 */
[----:B------:R-:W-:Y:S01]  /*5ce0*/  UIADD3 UR34, UPT, UPT, UR13, UR18, URZ ;  /* 0x000000120d227290 */ /* 0x000fe2000fffe0ff */
[----:B------:R-:W-:Y:S01]  /*5cf0*/  SEL R10, R10, RZ, P0 ;  /* 0x000000ff0a0a7207 */ /* 0x000fe20000000000 */
[----:B------:R-:W-:Y:S01]  /*5d00*/  UIADD3 UR35, UPT, UPT, UR14, UR16, URZ ;  /* 0x000000100e237290 */ /* 0x000fe2000fffe0ff */
[----:B------:R-:W-:Y:S01]  /*5d10*/  IMAD.U32 R5, RZ, RZ, UR4 ;  /* 0x00000004ff057e24 */ /* 0x000fe2000f8e00ff */
[----:B------:R-:W-:Y:S02]  /*5d20*/  @!P1 R2UR UR4, R4 ;  /* 0x00000000040492ca */ /* 0x000fe400000e0000 */
[----:B------:R-:W-:Y:S02]  /*5d30*/  LOP3.LUT R9, R9, R0, RZ, 0x3c, !PT ;  /* 0x0000000009097212 */ /* 0x000fe400078e3cff */
[----:B------:R-:W-:Y:S11]  /*5d40*/  @!P1 R2UR UR5, R5 ;  /* 0x00000000050592ca */ /* 0x000ff600000e0000 */
[----:B------:R-:W-:Y:S02]  /*5d50*/  @!UPT UIADD3 URZ, UPT, UPT, URZ, URZ, URZ ;  /* 0x000000fffffff290 */ /* 0x000fe4000fffe0ff */
[----:B------:R1:W-:Y:S01]  /*5d60*/  @!UP0 UTMALDG.3D [UR8], [UR4], desc[UR6] ;  /* 0x00000608040085b4 */ /* 0x0003e20008011000 */
[----:B------:R1:W-:Y:S01]  /*5d70*/  @!P1 SYNCS.ARRIVE.TRANS64.RED.A0TR RZ, [UR21+0x118], R3 ;  /* 0x00011803ffff99a7 */ /* 0x0003e20008300415 */
[----:B------:R-:W-:Y:S01]  /*5d80*/  SYNCS.ARRIVE.TRANS64.RED.A1T0 RZ, [UR39], RZ ;  /* 0x000000ffffff79a7 */ /* 0x000fe20008100427 */
[----:B------:R-:W-:Y:S05]  /*5d90*/  BRA.U UP2, `(.L_x_109) ;  /* 0xfffffff102587547 */ /* 0x000fea000b83ffff */
[----:B-1----:R-:W-:-:S04]  /*5da0*/  SHF.L.U32 R3, R11, 0x1f, RZ ;  /* 0x0000001f0b037819 */ /* 0x002fc800000006ff */
[----:B------:R-:W1:Y:S02]  /*5db0*/  SYNCS.PHASECHK.TRANS64.TRYWAIT P0, [UR21+0x120], R3 ;  /* 0x00012003ff0075a7 */ /* 0x000e640008001115 */
[----:B-1----:R-:W-:Y:S05]  /*5dc0*/  @!P0 BRA `(.L_x_110) ;  /* 0x0000005000ec8947 */ /* 0x002fea0003800000 */
.L_x_227:
[----:B------:R-:W2:Y:S02]  /*5dd0*/  SYNCS.PHASECHK.TRANS64.TRYWAIT P0, [UR21+0x128], R3 ;  /* 0x00012803ff0075a7 */ /* 0x000ea40008001115 */
[----:B--2---:R-:W-:Y:S05]  /*5de0*/  @!P0 BRA `(.L_x_111) ;  /* 0x0000005000fc8947 */ /* 0x004fea0003800000 */
.L_x_229:
[----:B------:R-:W2:Y:S02]  /*5df0*/  SYNCS.PHASECHK.TRANS64.TRYWAIT P0, [UR21+0x130], R3 ;  /* 0x00013003ff0075a7 */ /* 0x000ea40008001115 */
[----:B--2---:R-:W-:Y:S05]  /*5e00*/  @!P0 BRA `(.L_x_112) ;  /* 0x00000054000c8947 */ /* 0x004fea0003800000 */
.L_x_231:
[----:B-1----:R-:W-:-:S07]  /*5e10*/  MOV R0, UR21 ;  /* 0x0000001500007c02 */ /* 0x002fce0008000f00 */
.L_x_113:
[----:B-1----:R-:W-:-:S04]  /*5e20*/  SHF.L.U32 R3, R11, 0x1f, RZ ;  /* 0x0000001f0b037819 */ /* 0x002fc800000006ff */
[----:B------:R1:W2:Y:S03]  /*5e30*/  SYNCS.PHASECHK.TRANS64.TRYWAIT P0, [R0+URZ+0x138], R3 ;  /* 0x00013803000075a7 */ /* 0x0002a600080011ff */
[----:B--2---:R-:W-:Y:S05]  /*5e40*/  @!P0 NANOSLEEP.SYNCS 0x989680 ;  /* 0x009896800000895d */ /* 0x004fea0003900000 */
[----:B------:R-:W2:Y:S02]  /*5e50*/  @!P0 SYNCS.PHASECHK.TRANS64 P0, [R0+URZ+0x138], R3 ;  /* 0x00013803000085a7 */ /* 0x000ea400080010ff */
[----:B--23--:R-:W-:Y:S05]  /*5e60*/  @P0 EXIT ;  /* 0x000000000000094d */ /* 0x00cfea0003800000 */
[----:B------:R-:W-:Y:S05]  /*5e70*/  BRA `(.L_x_113) ;  /* 0xfffffffc00e87947 */ /* 0x000fea000383ffff */
.L_x_98:
[----:B------:R-:W-:-:S06]  /*5e80*/  UISETP.GE.AND UP0, UPT, UR20, 0x4, UPT ;  /* 0x000000041400788c */ /* 0x000fcc000bf06270 */
[----:B------:R-:W-:-:S13]  /*5e90*/  PLOP3.LUT P0, PT, PT, PT, UP0, 0x80, 0x8 ;  /* 0x000000000008781c */ /* 0x000fda0003f0f008 */
[----:B-1----:R-:W-:Y:S05]  /*5ea0*/  @!P0 EXIT ;  /* 0x000000000000894d */ /* 0x002fea0003800000 */
[----:B------:R-:W1:Y:S08]  /*5eb0*/  S2UR UR4, SR_CgaCtaId ;  /* 0x00000000000479c3 */ /* 0x000e700000008800 */
[----:B------:R-:W-:Y:S01]  /*5ec0*/  BAR.SYNC.DEFER_BLOCKING 0x6, 0xa0 ;  /* 0x0182800000007b1d */ /* 0x000fe20000010000 */
[C---:B------:R-:W-:Y:S01]  /*5ed0*/  IMAD.SHL.U32 R3, R95.reuse, 0x20, RZ ;  /* 0x000000205f037824 */ /* 0x040fe200078e00ff */
[C---:B------:R-:W-:Y:S01]  /*5ee0*/  SHF.L.U32 R37, R95.reuse, 0x10, RZ ;  /* 0x000000105f257819 */ /* 0x040fe200000006ff */
[C---:B------:R-:W-:Y:S01]  /*5ef0*/  IMAD.SHL.U32 R94, R95.reuse, 0x4, RZ ;  /* 0x000000045f5e7824 */ /* 0x040fe200078e00ff */
[----:B------:R-:W-:Y:S01]  /*5f00*/  LOP3.LUT R96, R95, 0x60, RZ, 0xc0, !PT ;  /* 0x000000605f607812 */ /* 0x000fe200078ec0ff */
[----:B------:R-:W-:Y:S01]  /*5f10*/  HFMA2 R91, -RZ, RZ, 0, 5.9604644775390625e-08 ;  /* 0x00000001ff5b7431 */ /* 0x000fe200000001ff */
[----:B------:R-:W-:-:S02]  /*5f20*/  UMOV UR44, 0x400 ;  /* 0x00000400002c7882 */ /* 0x000fc40000000000 */
[----:B------:R-:W2:Y:S01]  /*5f30*/  LDC.64 R78, c[0x0][0x8b0] ;  /* 0x00022c00ff4e7b82 */ /* 0x000ea20000000a00 */
[----:B------:R-:W-:Y:S01]  /*5f40*/  LOP3.LUT R5, R3, 0xc0, RZ, 0xc0, !PT ;  /* 0x000000c003057812 */ /* 0x000fe200078ec0ff */
[----:B------:R-:W-:Y:S01]  /*5f50*/  HFMA2 R89, -RZ, RZ, 0, 0 ;  /* 0x00000000ff597431 */ /* 0x000fe200000001ff */
[----:B------:R-:W-:Y:S01]  /*5f60*/  LOP3.LUT R93, R95, 0x2, RZ, 0xc0, !PT ;  /* 0x000000025f5d7812 */ /* 0x000fe200078ec0ff */
[----:B------:R-:W-:Y:S01]  /*5f70*/  IMAD.MOV.U32 R36, RZ, RZ, RZ ;  /* 0x000000ffff247224 */ /* 0x000fe200078e00ff */
[----:B------:R-:W-:Y:S01]  /*5f80*/  LOP3.LUT R94, R5, 0x18, R94, 0xf8, !PT ;  /* 0x00000018055e7812 */ /* 0x000fe200078ef85e */
[----:B------:R-:W-:Y:S01]  /*5f90*/  IMAD.MOV.U32 R87, RZ, RZ, RZ ;  /* 0x000000ffff577224 */ /* 0x000fe200078e00ff */
[----:B------:R-:W-:Y:S01]  /*5fa0*/  LOP3.LUT R37, R37, 0x600000, RZ, 0xc0, !PT ;  /* 0x0060000025257812 */ /* 0x000fe200078ec0ff */
[----:B------:R-:W3:Y:S01]  /*5fb0*/  LDC.64 R76, c[0x0][0x8a8] ;  /* 0x00022a00ff4c7b82 */ /* 0x000ee20000000a00 */
[----:B------:R-:W-:Y:S01]  /*5fc0*/  LOP3.LUT R94, R94, 0xf20, R3, 0xf8, !PT ;  /* 0x00000f205e5e7812 */ /* 0x000fe200078ef803 */
[----:B------:R-:W4:Y:S01]  /*5fd0*/  LDCU UR59, c[0x0][0x370] ;  /* 0x00006e00ff3b77ac */ /* 0x000f220008000800 */
[----:B------:R-:W-:-:S02]  /*5fe0*/  LOP3.LUT R95, R95, 0x4, RZ, 0xc0, !PT ;  /* 0x000000045f5f7812 */ /* 0x000fc400078ec0ff */
[----:B------:R-:W-:Y:S01]  /*5ff0*/  MOV R90, RZ ;  /* 0x000000ff005a7202 */ /* 0x000fe20000000f00 */
[----:B------:R-:W2:Y:S01]  /*6000*/  LDCU UR43, c[0x0][0xb0c] ;  /* 0x00016180ff2b77ac */ /* 0x000ea20008000800 */
[----:B-1----:R-:W-:Y:S01]  /*6010*/  ULEA UR44, UR4, UR44, 0x18 ;  /* 0x0000002c042c7291 */ /* 0x002fe2000f8ec0ff */
[----:B------:R-:W1:Y:S03]  /*6020*/  LDCU UR39, c[0x0][0xb30] ;  /* 0x00016600ff2777ac */ /* 0x000e660008000800 */
[----:B------:R-:W-:Y:S01]  /*6030*/  UIADD3 UR4, UPT, UPT, UR44, 0x400, URZ ;  /* 0x000004002c047890 */ /* 0x000fe2000fffe0ff */
[----:B------:R-:W1:Y:S04]  /*6040*/  LDCU.64 UR56, c[0x0][0x888] ;  /* 0x00011100ff3877ac */ /* 0x000e680008000a00 */
[----:B------:R-:W4:Y:S01]  /*6050*/  LDS R0, [UR44+0x200] ;  /* 0x0002002cff007984 */ /* 0x000f220008000800 */
[----:B------:R-:W-:Y:S01]  /*6060*/  IMAD.U32 R85, RZ, RZ, UR4 ;  /* 0x00000004ff557e24 */ /* 0x000fe2000f8e00ff */
[----:B------:R-:W1:Y:S03]  /*6070*/  LDCU.64 UR40, c[0x0][0xb28] ;  /* 0x00016500ff2877ac */ /* 0x000e660008000a00 */
[----:B------:R-:W-:Y:S01]  /*6080*/  IMAD R94, R94, 0x2, R85 ;  /* 0x000000025e5e7824 */ /* 0x000fe200078e0255 */
[----:B------:R-:W1:Y:S03]  /*6090*/  LDCU.64 UR62, c[0x0][0x890] ;  /* 0x00011200ff3e77ac */ /* 0x000e660008000a00 */
[--C-:B------:R-:W-:Y:S01]  /*60a0*/  IMAD R93, R93, -0x10, R94.reuse ;  /* 0xfffffff05d5d7824 */ /* 0x100fe200078e025e */
[----:B------:R-:W1:Y:S01]  /*60b0*/  LDCU.128 UR52, c[0x0][0xb10] ;  /* 0x00016200ff3477ac */ /* 0x000e620008000c00 */
[----:B------:R-:W-:Y:S01]  /*60c0*/  IMAD R92, R95, -0x10, R94 ;  /* 0xfffffff05f5c7824 */ /* 0x000fe200078e025e */
[----:B------:R-:W1:Y:S01]  /*60d0*/  LDCU UR58, c[0x0][0x374] ;  /* 0x00006e80ff3a77ac */ /* 0x000e620008000800 */
[----:B------:R-:W-:Y:S01]  /*60e0*/  UMOV UR47, URZ ;  /* 0x000000ff002f7c82 */ /* 0x000fe20008000000 */
[----:B------:R-:W-:Y:S01]  /*60f0*/  UMOV UR46, URZ ;  /* 0x000000ff002e7c82 */ /* 0x000fe20008000000 */
[----:B-1234-:R-:W-:-:S07]  /*6100*/  IMAD.IADD R37, R0, 0x1, R37 ;  /* 0x0000000100257824 */ /* 0x01efce00078e0225 */
.L_x_157:
[----:B------:R-:W-:Y:S02]  /*6110*/  LEA R3, R87, UR44, 0x3 ;  /* 0x0000002c57037c11 */ /* 0x000fe4000f8e18ff */
[----:B------:R-:W-:Y:S02]  /*6120*/  SHF.L.U32 R0, R89, 0x1f, RZ ;  /* 0x0000001f59007819 */ /* 0x000fe400000006ff */
[----:B------:R-:W-:Y:S02]  /*6130*/  LEA R5, R87, UR44, 0x4 ;  /* 0x0000002c57057c11 */ /* 0x000fe4000f8e20ff */
[----:B-1----:R-:W1:Y:S02]  /*6140*/  SYNCS.PHASECHK.TRANS64.TRYWAIT P0, [R3+URZ+0x150], R0 ;  /* 0x00015000030075a7 */ /* 0x002e6400080011ff */
[----:B-12---:R-:W-:Y:S05]  /*6150*/  @!P0 BRA `(.L_x_114) ;  /* 0x0000005000508947 */ /* 0x006fea0003800000 */
.L_x_232:
[----:B------:R-:W2:Y:S01]  /*6160*/  LDS.128 R4, [R5+0x1e0] ;  /* 0x0001e00005047984 */ /* 0x000ea20000000c00 */
[----:B------:R-:W-:Y:S01]  /*6170*/  UISETP.GE.AND UP0, UPT, UR42, 0x1, UPT ;  /* 0x000000012a00788c */ /* 0x000fe2000bf06270 */
[----:B------:R-:W-:Y:S01]  /*6180*/  @!PT LDS RZ, [RZ] ;  /* 0x00000000fffff984 */ /* 0x000fe20000000800 */
[----:B------:R-:W-:Y:S01]  /*6190*/  @!PT LDS RZ, [RZ] ;  /* 0x00000000fffff984 */ /* 0x000fe20000000800 */
[----:B------:R-:W-:Y:S01]  /*61a0*/  @!PT LDS RZ, [RZ] ;  /* 0x00000000fffff984 */ /* 0x000fe20000000800 */
[----:B------:R-:W-:Y:S01]  /*61b0*/  @!PT LDS RZ, [RZ] ;  /* 0x00000000fffff984 */ /* 0x000fe20000000800 */
[----:B------:R3:W-:Y:S06]  /*61c0*/  MEMBAR.ALL.CTA ;  /* 0x0000000000007992 */ /* 0x0007ec0000008000 */
[----:B---3--:R-:W3:Y:S01]  /*61d0*/  FENCE.VIEW.ASYNC.S ;  /* 0x00000000000073c6 */ /* 0x008ee20000000000 */
[----:B--2---:R-:W-:Y:S11]  /*61e0*/  LOP3.LUT P0, RZ, R6, 0x1, RZ, 0xc0, !PT ;  /* 0x0000000106ff7812 */ /* 0x004ff6000780c0ff */
[----:B------:R-:W-:Y:S02]  /*61f0*/  @!UPT UIADD3 URZ, UPT, UPT, URZ, URZ, URZ ;  /* 0x000000fffffff290 */ /* 0x000fe4000fffe0ff */
[----:B---3--:R-:W-:Y:S01]  /*6200*/  VOTEU.ANY UP1, P0 ;  /* 0x0000000000ff7886 */ /* 0x008fe20000020100 */
[----:B------:R-:W-:Y:S01]  /*6210*/  PLOP3.LUT P0, PT, PT, PT, UP1, 0x80, 0x8 ;  /* 0x000000000008781c */ /* 0x000fe20003f0f018 */
[----:B------:R-:W-:Y:S11]  /*6220*/  UP2UR UR61, UPR, URZ, 0x2 ;  /* 0x00000002ff3d7883 */ /* 0x000ff60008000000 */
[----:B------:R-:W-:Y:S01]  /*6230*/  @!UPT UIADD3 URZ, UPT, UPT, URZ, URZ, URZ ;  /* 0x000000fffffff290 */ /* 0x000fe2000fffe0ff */
[----:B-1----:R-:W-:Y:S02]  /*6240*/  @P0 SHF.R.U32.HI R0, RZ, 0x10, R5 ;  /* 0x00000010ff000819 */ /* 0x002fe40000011605 */
        /* <DEDUP_REMOVED lines=12> */
[----:B------:R-:W2:Y:S01]  /*6310*/  LDCU UR12, c[0x0][0xb20] ;  /* 0x00016400ff0c77ac */ /* 0x000ea20008000800 */
[----:B------:R-:W-:Y:S02]  /*6320*/  UIMAD.WIDE.U32 UR4, UR58, UR55, URZ ;  /* 0x000000373a0472a5 */ /* 0x000fe4000f8e00ff */
[----:B------:R-:W-:Y:S02]  /*6330*/  UIMAD.WIDE.U32 UR6, UR59, UR52, URZ ;  /* 0x000000343b0672a5 */ /* 0x000fe4000f8e00ff */
[----:B------:R-:W-:Y:S02]  /*6340*/  UISETP.NE.AND UP0, UPT, UR54, 0x1, UPT ;  /* 0x000000013600788c */ /* 0x000fe4000bf05270 */
[----:B------:R-:W-:Y:S02]  /*6350*/  UIMAD.WIDE.U32 UR8, UR37, UR55, URZ ;  /* 0x00000037250872a5 */ /* 0x000fe4000f8e00ff */
[----:B------:R-:W-:Y:S02]  /*6360*/  UIMAD.WIDE.U32 UR10, UR38, UR52, URZ ;  /* 0x00000034260a72a5 */ /* 0x000fe4000f8e00ff */
[----:B------:R-:W-:Y:S02]  /*6370*/  UISETP.NE.AND UP1, UPT, UR43, 0x1, UPT ;  /* 0x000000012b00788c */ /* 0x000fe4000bf25270 */
[----:B------:R-:W-:Y:S01]  /*6380*/  UISETP.NE.AND UP2, UPT, UR42, 0x1, UPT ;  /* 0x000000012a00788c */ /* 0x000fe2000bf45270 */
[----:B------:R-:W-:Y:S02]  /*6390*/  UMOV UR4, UR5 ;  /* 0x0000000500047c82 */ /* 0x000fe40008000000 */
[----:B--2---:R-:W-:Y:S03]  /*63a0*/  USHF.R.U32.HI UR5, URZ, UR12, UR4 ;  /* 0x0000000cff057299 */ /* 0x004fe60008011604 */
[----:B------:R-:W-:Y:S02]  /*63b0*/  UMOV UR4, UR7 ;  /* 0x0000000700047c82 */ /* 0x000fe40008000000 */
[----:B------:R-:W-:Y:S02]  /*63c0*/  USHF.R.U32.HI UR7, URZ, UR53, UR4 ;  /* 0x00000035ff077299 */ /* 0x000fe40008011604 */
[----:B------:R-:W-:Y:S02]  /*63d0*/  USEL UR4, UR58, UR5, !UP0 ;  /* 0x000000053a047287 */ /* 0x000fe4000c000000 */
[----:B------:R-:W-:Y:S01]  /*63e0*/  USEL UR7, UR59, UR7, !UP1 ;  /* 0x000000073b077287 */ /* 0x000fe2000c800000 */
[----:B------:R-:W-:Y:S01]  /*63f0*/  UMOV UR5, UR9 ;  /* 0x0000000900057c82 */ /* 0x000fe20008000000 */
[----:B------:R-:W-:Y:S02]  /*6400*/  UIMAD.WIDE.U32 UR8, UR4, UR40, URZ ;  /* 0x00000028040872a5 */ /* 0x000fe4000f8e00ff */
[----:B------:R-:W-:Y:S03]  /*6410*/  USHF.R.U32.HI UR6, URZ, UR12, UR5 ;  /* 0x0000000cff067299 */ /* 0x000fe60008011605 */
[----:B------:R-:W-:Y:S01]  /*6420*/  UMOV UR5, UR11 ;  /* 0x0000000b00057c82 */ /* 0x000fe20008000000 */
[----:B------:R-:W-:Y:S02]  /*6430*/  UIMAD.WIDE.U32 UR10, UR7, UR40, URZ ;  /* 0x00000028070a72a5 */ /* 0x000fe4000f8e00ff */
[----:B------:R-:W-:Y:S02]  /*6440*/  USHF.R.U32.HI UR12, URZ, UR53, UR5 ;  /* 0x00000035ff0c7299 */ /* 0x000fe40008011605 */
[----:B------:R-:W-:Y:S01]  /*6450*/  USEL UR6, UR37, UR6, !UP0 ;  /* 0x0000000625067287 */ /* 0x000fe2000c000000 */
[----:B------:R-:W-:Y:S02]  /*6460*/  UMOV UR5, UR9 ;  /* 0x0000000900057c82 */ /* 0x000fe40008000000 */
[----:B------:R-:W-:Y:S01]  /*6470*/  UMOV UR10, UR11 ;  /* 0x0000000b000a7c82 */ /* 0x000fe20008000000 */
[----:B------:R-:W-:Y:S02]  /*6480*/  @UP2 USHF.R.U32.HI UR4, URZ, UR41, UR5 ;  /* 0x00000029ff042299 */ /* 0x000fe40008011605 */
[----:B------:R-:W-:Y:S02]  /*6490*/  @UP2 USHF.R.U32.HI UR7, URZ, UR41, UR10 ;  /* 0x00000029ff072299 */ /* 0x000fe4000801160a */
[----:B------:R-:W-:Y:S02]  /*64a0*/  UIMAD UR4, UR42, UR4, URZ ;  /* 0x000000042a0472a4 */ /* 0x000fe4000f8e02ff */
[----:B------:R-:W-:Y:S02]  /*64b0*/  UIMAD.WIDE.U32 UR10, UR6, UR40, URZ ;  /* 0x00000028060a72a5 */ /* 0x000fe4000f8e00ff */
[----:B------:R-:W-:Y:S02]  /*64c0*/  USEL UR5, UR38, UR12, !UP1 ;  /* 0x0000000c26057287 */ /* 0x000fe4000c800000 */
[----:B------:R-:W-:Y:S02]  /*64d0*/  UIMAD UR8, UR42, UR7, URZ ;  /* 0x000000072a0872a4 */ /* 0x000fe4000f8e02ff */
[----:B------:R-:W-:Y:S03]  /*64e0*/  UISETP.GE.AND UP0, UPT, UR6, UR4, UPT ;  /* 0x000000040600728c */ /* 0x000fe6000bf06270 */
[----:B------:R-:W-:Y:S01]  /*64f0*/  UMOV UR4, UR11 ;  /* 0x0000000b00047c82 */ /* 0x000fe20008000000 */
[----:B------:R-:W-:Y:S02]  /*6500*/  UISETP.GE.OR UP0, UPT, UR5, UR8, UP0 ;  /* 0x000000080500728c */ /* 0x000fe40008706670 */
[----:B------:R-:W-:Y:S02]  /*6510*/  USHF.R.U32.HI UR4, URZ, UR41, UR4 ;  /* 0x00000029ff047299 */ /* 0x000fe40008011604 */
[----:B------:R-:W-:Y:S02]  /*6520*/  UIMAD.WIDE.U32 UR8, UR5, UR40, URZ ;  /* 0x00000028050872a5 */ /* 0x000fe4000f8e00ff */
[----:B------:R-:W-:Y:S02]  /*6530*/  USEL UR11, UR6, UR4, !UP2 ;  /* 0x00000004060b7287 */ /* 0x000fe4000d000000 */
[----:B------:R-:W-:Y:S02]  /*6540*/  UIADD3 UR8, UPT, UPT, -UR5, URZ, URZ ;  /* 0x000000ff05087290 */ /* 0x000fe4000fffe1ff */
[----:B------:R-:W-:Y:S01]  /*6550*/  UIADD3 UR10, UPT, UPT, -UR11, URZ, URZ ;  /* 0x000000ff0b0a7290 */ /* 0x000fe2000fffe1ff */
[----:B------:R-:W-:Y:S01]  /*6560*/  @!UP0 UMOV UR4, UR9 ;  /* 0x0000000900048c82 */ /* 0x000fe20008000000 */
[----:B------:R-:W-:Y:S02]  /*6570*/  UIADD3 UR9, UPT, UPT, -UR6, URZ, URZ ;  /* 0x000000ff06097290 */ /* 0x000fe4000fffe1ff */
[----:B------:R-:W-:Y:S02]  /*6580*/  @!UP0 USHF.R.U32.HI UR4, URZ, UR41, UR4 ;  /* 0x00000029ff048299 */ /* 0x000fe40008011604 */
[----:B------:R-:W-:Y:S02]  /*6590*/  UIMAD UR10, UR42, UR10, UR6 ;  /* 0x0000000a2a0a72a4 */ /* 0x000fe4000f8e0206 */
[----:B------:R-:W-:Y:S04]  /*65a0*/  @!UP0 USEL UR4, UR5, UR4, !UP2 ;  /* 0x0000000405048287 */ /* 0x000fe8000d000000 */
[----:B------:R-:W-:Y:S02]  /*65b0*/  @!UP0 UIMAD UR10, UR7, UR10, UR4 ;  /* 0x0000000a070a82a4 */ /* 0x000fe4000f8e0204 */
[----:B------:R-:W-:Y:S02]  /*65c0*/  @!UP0 UIADD3 UR11, UPT, UPT, UR11, -UR4, URZ ;  /* 0x800000040b0b8290 */ /* 0x000fe4000fffe0ff */
[----:B------:R-:W-:Y:S02]  /*65d0*/  UIMAD UR7, UR43, UR8, UR38 ;  /* 0x000000082b0772a4 */ /* 0x000fe4000f8e0226 */
[----:B------:R-:W-:Y:S02]  /*65e0*/  @!UP0 UIMAD UR6, UR11, UR42, UR5 ;  /* 0x0000002a0b0682a4 */ /* 0x000fe4000f8e0205 */
[----:B------:R-:W-:Y:S01]  /*65f0*/  UIMAD UR4, UR54, UR9, UR37 ;  /* 0x00000009360472a4 */ /* 0x000fe2000f8e0225 */
[----:B------:R-:W-:Y:S02]  /*6600*/  @!UP0 UMOV UR5, UR10 ;  /* 0x0000000a00058c82 */ /* 0x000fe40008000000 */
[----:B------:R-:W-:Y:S02]  /*6610*/  UIMAD UR38, UR5, UR43, UR7 ;  /* 0x0000002b052672a4 */ /* 0x000fe4000f8e0207 */
[----:B------:R-:W-:Y:S11]  /*6620*/  UIMAD UR37, UR6, UR54, UR4 ;  /* 0x00000036062572a4 */ /* 0x000ff6000f8e0204 */
[----:B------:R-:W-:Y:S01]  /*6630*/  @!UPT UIADD3 URZ, UPT, UPT, URZ, URZ, URZ ;  /* 0x000000fffffff290 */ /* 0x000fe2000fffe0ff */
.L_x_115:
[----:B------:R-:W-:Y:S01]  /*6640*/  UISETP.NE.AND UP0, UPT, UR39, 0x1, UPT ;  /* 0x000000012700788c */ /* 0x000fe2000bf05270 */
[----:B------:R-:W-:Y:S01]  /*6650*/  LOP3.LUT P0, RZ, R85, 0x1b0, RZ, 0xc0, !PT ;  /* 0x000001b055ff7812 */ /* 0x000fe2000780c0ff */
[----:B------:R-:W-:Y:S01]  /*6660*/  USHF.L.U32 UR50, UR35, 0x7, URZ ;  /* 0x0000000723327899 */ /* 0x000fe200080006ff */
[----:B------:R-:W-:Y:S01]  /*6670*/  BSSY.RECONVERGENT B6, `(.L_x_116) ;  /* 0x0000034000067945 */ /* 0x000fe20003800200 */
[----:B------:R-:W-:Y:S01]  /*6680*/  USHF.L.U32 UR49, UR34, 0x7, URZ ;  /* 0x0000000722317899 */ /* 0x000fe200080006ff */
[----:B------:R-:W-:Y:S06]  /*6690*/  IADD3 R87, PT, PT, R87, 0x1, RZ ;  /* 0x0000000157577810 */ /* 0x000fec0007ffe0ff */
[----:B------:R-:W2:Y:S01]  /*66a0*/  @!UP0 LDCU.128 UR12, c[0x0][0xb10] ;  /* 0x00016200ff0c87ac */ /* 0x000ea20008000c00 */
[----:B------:R-:W3:Y:S01]  /*66b0*/  @!UP0 LDCU UR5, c[0x0][0xb0c] ;  /* 0x00016180ff0587ac */ /* 0x000ee20008000800 */
[----:B------:R-:W4:Y:S01]  /*66c0*/  @!UP0 LDCU UR10, c[0x0][0xb20] ;  /* 0x00016400ff0a87ac */ /* 0x000f220008000800 */
[----:B--2---:R-:W-:Y:S02]  /*66d0*/  UIMAD.WIDE.U32 UR8, UR38, UR12, URZ ;  /* 0x0000000c260872a5 */ /* 0x004fe4000f8e00ff */
[----:B------:R-:W-:Y:S02]  /*66e0*/  UIMAD.WIDE.U32 UR6, UR37, UR15, URZ ;  /* 0x0000000f250672a5 */ /* 0x000fe4000f8e00ff */
[----:B------:R-:W-:Y:S03]  /*66f0*/  @!UP0 UISETP.NE.AND UP1, UPT, UR14, 0x1, UPT ;  /* 0x000000010e00888c */ /* 0x000fe6000bf25270 */
[----:B------:R-:W-:Y:S01]  /*6700*/  @!UP0 UMOV UR4, UR9 ;  /* 0x0000000900048c82 */ /* 0x000fe20008000000 */
[----:B---3--:R-:W-:Y:S02]  /*6710*/  @!UP0 UISETP.NE.AND UP2, UPT, UR5, 0x1, UPT ;  /* 0x000000010500888c */ /* 0x008fe4000bf45270 */
[----:B------:R-:W-:Y:S01]  /*6720*/  @!UP0 USHF.R.U32.HI UR4, URZ, UR13, UR4 ;  /* 0x0000000dff048299 */ /* 0x000fe20008011604 */
[----:B------:R-:W-:Y:S02]  /*6730*/  @!UP0 UMOV UR6, UR7 ;  /* 0x0000000700068c82 */ /* 0x000fe40008000000 */
[----:B----4-:R-:W-:Y:S02]  /*6740*/  @!UP0 USHF.R.U32.HI UR6, URZ, UR10, UR6 ;  /* 0x0000000aff068299 */ /* 0x010fe40008011606 */
[----:B------:R-:W-:Y:S02]  /*6750*/  @!UP0 USEL UR7, UR38, UR4, !UP2 ;  /* 0x0000000426078287 */ /* 0x000fe4000d000000 */
[----:B------:R-:W-:Y:S04]  /*6760*/  @!UP0 USEL UR6, UR37, UR6, !UP1 ;  /* 0x0000000625068287 */ /* 0x000fe8000c800000 */
[----:B------:R-:W-:Y:S02]  /*6770*/  @!UP0 UIADD3 UR4, UPT, UPT, -UR7, UR6, URZ ;  /* 0x0000000607048290 */ /* 0x000fe4000fffe1ff */
[----:B------:R-:W-:Y:S02]  /*6780*/  @!UP0 UIADD3 UR6, UPT, UPT, UR7, -UR6, URZ ;  /* 0x8000000607068290 */ /* 0x000fe4000fffe0ff */
[----:B------:R-:W-:Y:S02]  /*6790*/  @!UP0 UIMAD UR38, UR4, UR5, UR38 ;  /* 0x00000005042682a4 */ /* 0x000fe4000f8e0226 */
[----:B------:R-:W-:Y:S01]  /*67a0*/  @!UP0 UIMAD UR37, UR6, UR14, UR37 ;  /* 0x0000000e062582a4 */ /* 0x000fe2000f8e0225 */
[----:B------:R-:W-:Y:S11]  /*67b0*/  @!P0 BRA `(.L_x_117) ;  /* 0x00000000007c8947 */ /* 0x000ff60003800000 */
[----:B------:R-:W2:Y:S01]  /*67c0*/  LDCU.64 UR8, c[0x4][0x80] ;  /* 0x01001000ff0877ac */ /* 0x000ea20008000a00 */
[----:B------:R-:W-:Y:S01]  /*67d0*/  MOV R2, 0x0 ;  /* 0x0000000000027802 */ /* 0x000fe20000000f00 */
[----:B------:R-:W-:Y:S02]  /*67e0*/  HFMA2 R12, -RZ, RZ, 0, 5.9604644775390625e-08 ;  /* 0x00000001ff0c7431 */ /* 0x000fe400000001ff */
[----:B------:R-:W-:Y:S01]  /*67f0*/  IMAD.MOV.U32 R8, RZ, RZ, 0x70 ;  /* 0x00000070ff087424 */ /* 0x000fe200078e00ff */
[----:B------:R3:W4:Y:S01]  /*6800*/  LDC.64 R14, c[0x4][R2] ;  /* 0x01000000020e7b82 */ /* 0x0007220000000a00 */
[----:B------:R-:W1:Y:S01]  /*6810*/  LDCU.64 UR6, c[0x4][0x88] ;  /* 0x01001100ff0677ac */ /* 0x000e620008000a00 */
[----:B------:R-:W-:Y:S01]  /*6820*/  IMAD.MOV.U32 R13, RZ, RZ, RZ ;  /* 0x000000ffff0d7224 */ /* 0x000fe200078e00ff */
[----:B------:R-:W1:Y:S01]  /*6830*/  LDCU.64 UR4, c[0x4][0x8] ;  /* 0x01000100ff0477ac */ /* 0x000e620008000a00 */
[----:B--2---:R-:W-:Y:S01]  /*6840*/  MOV R5, UR9 ;  /* 0x0000000900057c02 */ /* 0x004fe20008000f00 */
[----:B------:R-:W-:Y:S01]  /*6850*/  IMAD.U32 R4, RZ, RZ, UR8 ;  /* 0x00000008ff047e24 */ /* 0x000fe2000f8e00ff */
[----:B-1----:R-:W-:Y:S01]  /*6860*/  MOV R7, UR7 ;  /* 0x0000000700077c02 */ /* 0x002fe20008000f00 */
[----:B------:R-:W-:Y:S01]  /*6870*/  IMAD.U32 R6, RZ, RZ, UR6 ;  /* 0x00000006ff067e24 */ /* 0x000fe2000f8e00ff */
[----:B------:R-:W-:Y:S01]  /*6880*/  MOV R11, UR5 ;  /* 0x00000005000b7c02 */ /* 0x000fe20008000f00 */
[----:B------:R-:W-:Y:S02]  /*6890*/  IMAD.U32 R10, RZ, RZ, UR4 ;  /* 0x00000004ff0a7e24 */ /* 0x000fe4000f8e00ff */
[----:B------:R-:W-:Y:S07]  /*68a0*/  LEPC R20, `(.L_x_118) ;  /* 0x000000001014794e */ /* 0x000fee0000000000 */
[----:B---345:R-:W-:Y:S05]  /*68b0*/  CALL.ABS.NOINC R14 ;  /* 0x000000000e007343 */ /* 0x038fea0003c00000 */
.L_x_118:
[----:B------:R-:W1:Y:S01]  /*68c0*/  LDCU.64 UR8, c[0x4][0x80] ;  /* 0x01001000ff0877ac */ /* 0x000e620008000a00 */
[----:B------:R-:W2:Y:S01]  /*68d0*/  LDC.64 R2, c[0x4][R2] ;  /* 0x0100000002027b82 */ /* 0x000ea20000000a00 */
[----:B------:R-:W-:Y:S02]  /*68e0*/  HFMA2 R12, -RZ, RZ, 0, 5.9604644775390625e-08 ;  /* 0x00000001ff0c7431 */ /* 0x000fe400000001ff */
[----:B------:R-:W-:Y:S02]  /*68f0*/  IMAD.MOV.U32 R8, RZ, RZ, 0x70 ;  /* 0x00000070ff087424 */ /* 0x000fe400078e00ff */
[----:B------:R-:W-:Y:S01]  /*6900*/  IMAD.MOV.U32 R13, RZ, RZ, RZ ;  /* 0x000000ffff0d7224 */ /* 0x000fe200078e00ff */
[----:B------:R-:W3:Y:S01]  /*6910*/  LDCU.64 UR6, c[0x4][0x88] ;  /* 0x01001100ff0677ac */ /* 0x000ee20008000a00 */
[----:B------:R-:W4:Y:S01]  /*6920*/  LDCU.64 UR4, c[0x4][0x8] ;  /* 0x01000100ff0477ac */ /* 0x000f220008000a00 */
[----:B-1----:R-:W-:Y:S02]  /*6930*/  MOV R4, UR8 ;  /* 0x0000000800047c02 */ /* 0x002fe40008000f00 */
[----:B------:R-:W-:Y:S02]  /*6940*/  MOV R5, UR9 ;  /* 0x0000000900057c02 */ /* 0x000fe40008000f00 */
[----:B---3--:R-:W-:Y:S01]  /*6950*/  MOV R7, UR7 ;  /* 0x0000000700077c02 */ /* 0x008fe20008000f00 */
[----:B------:R-:W-:Y:S01]  /*6960*/  IMAD.U32 R6, RZ, RZ, UR6 ;  /* 0x00000006ff067e24 */ /* 0x000fe2000f8e00ff */
[----:B----4-:R-:W-:Y:S01]  /*6970*/  MOV R11, UR5 ;  /* 0x00000005000b7c02 */ /* 0x010fe20008000f00 */
[----:B------:R-:W-:Y:S02]  /*6980*/  IMAD.U32 R10, RZ, RZ, UR4 ;  /* 0x00000004ff0a7e24 */ /* 0x000fe4000f8e00ff */
[----:B------:R-:W-:Y:S07]  /*6990*/  LEPC R20, `(.L_x_117) ;  /* 0x000000001014794e */ /* 0x000fee0000000000 */
[----:B--2---:R-:W-:Y:S05]  /*69a0*/  CALL.ABS.NOINC R2 ;  /* 0x0000000002007343 */ /* 0x004fea0003c00000 */
.L_x_117:
[----:B------:R-:W-:Y:S05]  /*69b0*/  BSYNC.RECONVERGENT B6 ;  /* 0x0000000000067941 */ /* 0x000fea0003800200 */
.L_x_116:
[----:B------:R-:W-:Y:S01]  /*69c0*/  R2UR UR4, R84 ;  /* 0x00000000540472ca */ /* 0x000fe200000e0000 */
[----:B------:R-:W-:Y:S01]  /*69d0*/  UISETP.NE.U32.AND UP0, UPT, UR62, URZ, UPT ;  /* 0x000000ff3e00728c */ /* 0x000fe2000bf05070 */
[----:B------:R-:W-:Y:S02]  /*69e0*/  ISETP.NE.U32.AND P4, PT, R78, RZ, PT ;  /* 0x000000ff4e00720c */ /* 0x000fe40003f85070 */
[----:B------:R-:W-:Y:S01]  /*69f0*/  ISETP.NE.U32.AND P2, PT, RZ, UR56, PT ;  /* 0x00000038ff007c0c */ /* 0x000fe2000bf45070 */
[----:B------:R-:W-:Y:S01]  /*6a00*/  UISETP.NE.AND.EX UP1, UPT, UR63, URZ, UPT, UP0 ;  /* 0x000000ff3f00728c */ /* 0x000fe2000bf25300 */
[----:B------:R-:W-:Y:S01]  /*6a10*/  ISETP.NE.AND.EX P4, PT, R79, RZ, PT, P4 ;  /* 0x000000ff4f00720c */ /* 0x000fe20003f85340 */
[----:B------:R-:W-:Y:S01]  /*6a20*/  UPLOP3.LUT UP0, UPT, UPT, UPT, UPT, 0x40, 0x4 ;  /* 0x000000000004789c */ /* 0x000fe20003f0e870 */
[----:B------:R-:W-:Y:S05]  /*6a30*/  ISETP.NE.AND.EX P2, PT, RZ, UR57, PT, P2 ;  /* 0x00000039ff007c0c */ /* 0x000fea000bf45320 */
[----:B------:R-:W-:Y:S06]  /*6a40*/  UISETP.NE.AND UP2, UPT, UR4, URZ, UPT ;  /* 0x000000ff0400728c */ /* 0x000fec000bf45270 */
[----:B------:R-:W-:Y:S05]  /*6a50*/  PLOP3.LUT P1, PT, PT, PT, UP2, 0x80, 0x8 ;  /* 0x000000000008781c */ /* 0x000fea0003f2f028 */
[----:B------:R-:W-:Y:S06]  /*6a60*/  @UP2 UPLOP3.LUT UP0, UPT, UPT, UPT, UP1, 0x80, 0x8 ;  /* 0x000000000008289c */ /* 0x000fec0003f0f010 */
[----:B------:R-:W-:Y:S01]  /*6a70*/  PLOP3.LUT P0, PT, PT, PT, UP0, 0x80, 0x8 ;  /* 0x000000000008781c */ /* 0x000fe20003f0f008 */
[----:B------:R-:W-:Y:S01]  /*6a80*/  @!UPT UIADD3 URZ, UPT, UPT, URZ, URZ, URZ ;  /* 0x000000fffffff290 */ /* 0x000fe2000fffe0ff */
[----:B------:R-:W-:Y:S11]  /*6a90*/  BRA.U !UP1, `(.L_x_119) ;  /* 0x00000001093c7547 */ /* 0x000ff6000b800000 */
[----:B------:R-:W-:Y:S01]  /*6aa0*/  UISETP.NE.U32.AND UP0, UPT, UR56, URZ, UPT ;  /* 0x000000ff3800728c */ /* 0x000fe2000bf05070 */
[----:B-1----:R-:W-:Y:S01]  /*6ab0*/  HFMA2 R0, -RZ, RZ, 0, 5.9604644775390625e-08 ;  /* 0x00000001ff007431 */ /* 0x002fe200000001ff */
[----:B------:R-:W1:Y:S01]  /*6ac0*/  LDCU.64 UR8, c[0x0][0x358] ;  /* 0x00006b00ff0877ac */ /* 0x000e620008000a00 */
[----:B------:R-:W-:Y:S01]  /*6ad0*/  IMAD.MOV.U32 R80, RZ, RZ, 0x1 ;  /* 0x00000001ff507424 */ /* 0x000fe200078e00ff */
[----:B------:R-:W-:Y:S06]  /*6ae0*/  UISETP.NE.AND.EX UP0, UPT, UR57, URZ, UPT, UP0 ;  /* 0x000000ff3900728c */ /* 0x000fec000bf05300 */
        /* <DEDUP_REMOVED lines=9> */
[----:B--23--:R-:W-:Y:S02]  /*6b80*/  @!P3 IMAD.U32 R41, RZ, RZ, UR4 ;  /* 0x00000004ff29be24 */ /* 0x00cfe4000f8e00ff */
.L_x_119:
[----:B------:R-:W-:Y:S05]  /*6b90*/  @!P4 BRA `(.L_x_120) ;  /* 0x000000000024c947 */ /* 0x000fea0003800000 */
[----:B------:R-:W-:Y:S01]  /*6ba0*/  ISETP.NE.U32.AND P3, PT, R76, RZ, PT ;  /* 0x000000ff4c00720c */ /* 0x000fe20003f65070 */
[----:B------:R-:W2:Y:S03]  /*6bb0*/  LDCU.64 UR4, c[0x0][0x358] ;  /* 0x00006b00ff0477ac */ /* 0x000ea60008000a00 */
[----:B------:R-:W-:Y:S11]  /*6bc0*/  ISETP.NE.AND.EX P3, PT, R77, RZ, PT, P3 ;  /* 0x000000ff4d00720c */ /* 0x000ff60003f65330 */
[----:B------:R-:W-:Y:S02]  /*6bd0*/  @!UPT UIADD3 URZ, UPT, UPT, URZ, URZ, URZ ;  /* 0x000000fffffff290 */ /* 0x000fe4000fffe0ff */
[----:B------:R-:W3:Y:S01]  /*6be0*/  @P3 LDC.64 R2, c[0x0][0x8a8] ;  /* 0x00022a00ff023b82 */ /* 0x000ee20000000a00 */
[----:B-1----:R-:W-:Y:S04]  /*6bf0*/  @P3 IMAD R0, R78, UR36, RZ ;  /* 0x000000244e003c24 */ /* 0x002fe8000f8e02ff */
[----:B---3--:R-:W-:Y:S05]  /*6c00*/  @P3 IMAD.WIDE R2, R0, 0x4, R2 ;  /* 0x0000000400023825 */ /* 0x008fea00078e0202 */
[----:B--2--5:R2:W5:Y:S02]  /*6c10*/  @P3 LDG.E R38, desc[UR4][R2.64] ;  /* 0x0000000402263981 */ /* 0x024564000c1e1900 */
[----:B--2---:R-:W3:Y:S02]  /*6c20*/  @!P3 LDC R38, c[0x0][0x8a0] ;  /* 0x00022800ff26bb82 */ /* 0x004ee40000000800 */
.L_x_120:
[----:B-----5:R-:W-:Y:S01]  /*6c30*/  FSETP.NEU.AND P3, PT, R41, RZ, PT ;  /* 0x000000ff2900720b */ /* 0x020fe20003f6d000 */
[----:B------:R-:W-:Y:S01]  /*6c40*/  BSSY B1, `(.L_x_121) ;  /* 0x0000039000017945 */ /* 0x000fe20003800000 */
[----:B------:R-:W-:Y:S01]  /*6c50*/  SEL R5, RZ, 0xffffffff, P2 ;  /* 0xffffffffff057807 */ /* 0x000fe20001000000 */
[----:B------:R-:W-:Y:S01]  /*6c60*/  IMAD.MOV.U32 R46, RZ, RZ, 0x1 ;  /* 0x00000001ff2e7424 */ /* 0x000fe200078e00ff */
[----:B------:R-:W-:Y:S01]  /*6c70*/  @P1 LOP3.LUT P2, RZ, R80, 0xff, RZ, 0xc0, !PT ;  /* 0x000000ff50ff1812 */ /* 0x000fe2000784c0ff */
[C---:B------:R-:W-:Y:S01]  /*6c80*/  IMAD R39, R36.reuse, 0x80, R37 ;  /* 0x0000008024277824 */ /* 0x040fe200078e0225 */
[----:B-1----:R-:W-:Y:S01]  /*6c90*/  @P1 SEL R0, RZ, 0xffffffff, P3 ;  /* 0xffffffffff001807 */ /* 0x002fe20001800000 */
[----:B------:R-:W-:Y:S01]  /*6ca0*/  IMAD R88, R95, -0x10, R93 ;  /* 0xfffffff05f587824 */ /* 0x000fe200078e025d */
[----:B------:R-:W-:Y:S01]  /*6cb0*/  LOP3.LUT R91, R91, 0x1, RZ, 0x3c, !PT ;  /* 0x000000015b5b7812 */ /* 0x000fe200078e3cff */
[----:B------:R-:W-:Y:S01]  /*6cc0*/  IMAD.MOV.U32 R47, RZ, RZ, RZ ;  /* 0x000000ffff2f7224 */ /* 0x000fe200078e00ff */
[----:B------:R-:W-:Y:S02]  /*6cd0*/  @P0 SEL R0, R5, R0, !P2 ;  /* 0x0000000005000207 */ /* 0x000fe40005000000 */
[----:B------:R-:W-:Y:S02]  /*6ce0*/  CS2R R74, SRZ ;  /* 0x00000000004a7805 */ /* 0x000fe4000001ff00 */
[----:B------:R-:W-:Y:S02]  /*6cf0*/  LEA R98, R36, UR44, 0x3 ;  /* 0x0000002c24627c11 */ /* 0x000fe4000f8e18ff */
[----:B------:R-:W-:Y:S02]  /*6d00*/  CS2R R72, SRZ ;  /* 0x0000000000487805 */ /* 0x000fe4000001ff00 */
[----:B------:R-:W-:Y:S02]  /*6d10*/  @P1 LOP3.LUT R0, R0, 0x1, RZ, 0xc0, !PT ;  /* 0x0000000100001812 */ /* 0x000fe400078ec0ff */
[----:B------:R-:W-:Y:S02]  /*6d20*/  CS2R R66, SRZ ;  /* 0x0000000000427805 */ /* 0x000fe4000001ff00 */
[----:B------:R-:W-:Y:S02]  /*6d30*/  SHF.L.U32 R3, R90, 0x1f, RZ ;  /* 0x0000001f5a037819 */ /* 0x000fe400000006ff */
[----:B------:R-:W-:Y:S02]  /*6d40*/  CS2R R64, SRZ ;  /* 0x0000000000407805 */ /* 0x000fe4000001ff00 */
[----:B------:R-:W-:Y:S02]  /*6d50*/  ISETP.NE.U32.OR P5, PT, R0, 0x1, !P1 ;  /* 0x000000010000780c */ /* 0x000fe40004fa5470 */
[----:B------:R-:W-:Y:S02]  /*6d60*/  CS2R R58, SRZ ;  /* 0x00000000003a7805 */ /* 0x000fe4000001ff00 */
[----:B------:R-:W-:Y:S02]  /*6d70*/  PLOP3.LUT P2, PT, PT, PT, UP1, 0x80, 0x8 ;  /* 0x000000000008781c */ /* 0x000fe40003f4f018 */
[----:B------:R-:W-:Y:S02]  /*6d80*/  CS2R R56, SRZ ;  /* 0x0000000000387805 */ /* 0x000fe4000001ff00 */
[----:B------:R-:W-:Y:S02]  /*6d90*/  LOP3.LUT P4, R86, R80, 0xff, RZ, 0xc0, !PT ;  /* 0x000000ff50567812 */ /* 0x000fe4000788c0ff */
[----:B------:R-:W-:Y:S02]  /*6da0*/  CS2R R50, SRZ ;  /* 0x0000000000327805 */ /* 0x000fe4000001ff00 */
[----:B------:R-:W-:Y:S02]  /*6db0*/  SEL R0, RZ, 0xffffffff, P3 ;  /* 0xffffffffff007807 */ /* 0x000fe40001800000 */
[----:B------:R-:W-:Y:S02]  /*6dc0*/  CS2R R48, SRZ ;  /* 0x0000000000307805 */ /* 0x000fe4000001ff00 */
[----:B------:R-:W-:Y:S02]  /*6dd0*/  P2R R97, PR, RZ, 0x20 ;  /* 0x00000020ff617803 */ /* 0x000fe40000000000 */
[----:B------:R-:W-:Y:S02]  /*6de0*/  @P5 SHF.L.U32 R2, R91, 0x1f, RZ ;  /* 0x0000001f5b025819 */ /* 0x000fe400000006ff */
[----:B------:R-:W-:Y:S02]  /*6df0*/  @P2 SEL R0, R5, R0, !P4 ;  /* 0x0000000005002207 */ /* 0x000fe40006000000 */
[----:B------:R-:W1:Y:S02]  /*6e00*/  @P5 SYNCS.PHASECHK.TRANS64.TRYWAIT P1, [UR44+0x100], R2 ;  /* 0x00010002ff0055a7 */ /* 0x000e64000802112c */
[----:B------:R-:W-:Y:S04]  /*6e10*/  LOP3.LUT R0, R0, 0x1, RZ, 0xc0, !PT ;  /* 0x0000000100007812 */ /* 0x000fe800078ec0ff */
[----:B------:R-:W-:Y:S04]  /*6e20*/  ISETP.NE.U32.AND P2, PT, R0, 0x1, PT ;  /* 0x000000010000780c */ /* 0x000fe80003f45070 */
[----:B------:R-:W-:Y:S01]  /*6e30*/  P2R R60, PR, RZ, 0x4 ;  /* 0x00000004ff3c7803 */ /* 0x000fe20000000000 */
[----:B------:R2:W4:Y:S01]  /*6e40*/  SYNCS.PHASECHK.TRANS64.TRYWAIT P0, [R98+URZ+0x170], R3 ;  /* 0x00017003620075a7 */ /* 0x00052200080011ff */
[----:B-1----:R-:W-:Y:S01]  /*6e50*/  @P5 SEL R46, RZ, 0x1, !P1 ;  /* 0x00000001ff2e5807 */ /* 0x002fe20004800000 */
[----:B--2---:R-:W-:Y:S06]  /*6e60*/  @!P5 BRA `(.L_x_122) ;  /* 0x000000000058d947 */ /* 0x004fec0003800000 */
[----:B------:R-:W-:Y:S01]  /*6e70*/  IMAD.MOV.U32 R75, RZ, RZ, RZ ;  /* 0x000000ffff4b7224 */ /* 0x000fe200078e00ff */
[----:B------:R-:W-:Y:S01]  /*6e80*/  ISETP.NE.AND P1, PT, R46, RZ, PT ;  /* 0x000000ff2e00720c */ /* 0x000fe20003f25270 */
[----:B------:R-:W-:Y:S01]  /*6e90*/  BSSY B0, `(.L_x_123) ;  /* 0x000000c000007945 */ /* 0x000fe20003800000 */
[----:B------:R-:W-:Y:S02]  /*6ea0*/  CS2R R50, SRZ ;  /* 0x0000000000327805 */ /* 0x000fe4000001ff00 */
[----:B------:R-:W-:Y:S02]  /*6eb0*/  CS2R R48, SRZ ;  /* 0x0000000000307805 */ /* 0x000fe4000001ff00 */
[----:B------:R-:W-:Y:S02]  /*6ec0*/  CS2R R58, SRZ ;  /* 0x00000000003a7805 */ /* 0x000fe4000001ff00 */
[----:B------:R-:W-:Y:S02]  /*6ed0*/  CS2R R56, SRZ ;  /* 0x0000000000387805 */ /* 0x000fe4000001ff00 */
[----:B------:R-:W-:Y:S02]  /*6ee0*/  CS2R R66, SRZ ;  /* 0x0000000000427805 */ /* 0x000fe4000001ff00 */
[----:B------:R-:W-:Y:S02]  /*6ef0*/  CS2R R64, SRZ ;  /* 0x0000000000407805 */ /* 0x000fe4000001ff00 */
[----:B------:R-:W-:Y:S01]  /*6f00*/  CS2R R72, SRZ ;  /* 0x0000000000487805 */ /* 0x000fe2000001ff00 */
[----:B------:R-:W-:Y:S06]  /*6f10*/  @P1 BRA `(.L_x_124) ;  /* 0x00000000000c1947 */ /* 0x000fec0003800000 */
[----:B------:R-:W-:Y:S04]  /*6f20*/  SHF.L.U32 R5, R91, 0x1f, RZ ;  /* 0x0000001f5b057819 */ /* 0x000fe800000006ff */
[----:B------:R-:W1:Y:S02]  /*6f30*/  SYNCS.PHASECHK.TRANS64.TRYWAIT P1, [UR44+0x100], R5 ;  /* 0x00010005ff0075a7 */ /* 0x000e64000802112c */
[----:B-1----:R-:W-:Y:S05]  /*6f40*/  @!P1 BRA `(.L_x_125) ;  /* 0x0000004000e89947 */ /* 0x002fea0003800000 */
.L_x_124:
[----:B------:R-:W-:Y:S05]  /*6f50*/  BSYNC B0 ;  /* 0x0000000000007941 */ /* 0x000fea0003800000 */
.L_x_123:
[----:B------:R-:W-:Y:S01]  /*6f60*/  ISETP.NE.AND P1, PT, R60, RZ, PT ;  /* 0x000000ff3c00720c */ /* 0x000fe20003f25270 */
[----:B------:R-:W-:Y:S11]  /*6f70*/  HFMA2 R47, -RZ, RZ, 0, 5.9604644775390625e-08 ;  /* 0x00000001ff2f7431 */ /* 0x000ff600000001ff */
[----:B------:R-:W-:Y:S01]  /*6f80*/  @!UPT UIADD3 URZ, UPT, UPT, URZ, URZ, URZ ;  /* 0x000000fffffff290 */ /* 0x000fe2000fffe0ff */
[----:B------:R2:W1:Y:S04]  /*6f90*/  @P1 LDS.128 R48, [R94] ;  /* 0x000000005e301984 */ /* 0x0004680000000c00 */
[----:B------:R2:W1:Y:S04]  /*6fa0*/  @P1 LDS.128 R56, [R93+0x10] ;  /* 0x000010005d381984 */ /* 0x0004680000000c00 */
[----:B------:R2:W1:Y:S04]  /*6fb0*/  @P1 LDS.128 R64, [R92+0x20] ;  /* 0x000020005c401984 */ /* 0x0004680000000c00 */
[----:B------:R2:W1:Y:S02]  /*6fc0*/  @P1 LDS.128 R72, [R88+0x30] ;  /* 0x0000300058481984 */ /* 0x0004640000000c00 */
.L_x_122:
[----:B------:R-:W-:Y:S05]  /*6fd0*/  BSYNC B1 ;  /* 0x0000000000017941 */ /* 0x000fea0003800000 */
.L_x_121:
[----:B-1----:R-:W-:Y:S04]  /*6fe0*/  SHF.R.U32.HI R0, RZ, 0x15, R39 ;  /* 0x00000015ff007819 */ /* 0x002fe80000011627 */
[----:B------:R-:W-:Y:S01]  /*6ff0*/  LOP3.LUT P1, RZ, R0, 0x3, R81, 0x48, !PT ;  /* 0x0000000300ff7812 */ /* 0x000fe20007824851 */
[----:B------:R-:W-:Y:S01]  /*7000*/  @!UPT UIADD3 URZ, UPT, UPT, URZ, URZ, URZ ;  /* 0x000000fffffff290 */ /* 0x000fe2000fffe0ff */
[----:B----4-:R-:W-:Y:S11]  /*7010*/  @P0 BRA `(.L_x_126) ;  /* 0x0000000000080947 */ /* 0x010ff60003800000 */
[----:B------:R-:W1:Y:S02]  /*7020*/  SYNCS.PHASECHK.TRANS64.TRYWAIT P0, [R98+URZ+0x170], R3 ;  /* 0x00017003620075a7 */ /* 0x000e6400080011ff */
[----:B-1----:R-:W-:Y:S05]  /*7030*/  @!P0 BRA `(.L_x_127) ;  /* 0x0000004000c48947 */ /* 0x002fea0003800000 */
.L_x_126:
[----:B------:R-:W-:Y:S05]  /*7040*/  @!P1 BRA `(.L_x_128) ;  /* 0x0000000000409947 */ /* 0x000fea0003800000 */
[----:B------:R-:W4:Y:S01]  /*7050*/  LDCU.64 UR8, c[0x4][0x70] ;  /* 0x01000e00ff0877ac */ /* 0x000f220008000a00 */
[----:B-1----:R-:W-:Y:S01]  /*7060*/  MOV R3, 0x0 ;  /* 0x0000000000037802 */ /* 0x002fe20000000f00 */
[----:B------:R-:W-:Y:S02]  /*7070*/  HFMA2 R12, -RZ, RZ, 0, 5.9604644775390625e-08 ;  /* 0x00000001ff0c7431 */ /* 0x000fe400000001ff */
[----:B------:R-:W-:Y:S02]  /*7080*/  IMAD.MOV.U32 R8, RZ, RZ, 0x192 ;  /* 0x00000192ff087424 */ /* 0x000fe400078e00ff */
[----:B------:R-:W-:Y:S01]  /*7090*/  IMAD.MOV.U32 R13, RZ, RZ, RZ ;  /* 0x000000ffff0d7224 */ /* 0x000fe200078e00ff */
[----:B------:R-:W1:Y:S01]  /*70a0*/  LDCU.64 UR6, c[0x4][0x78] ;  /* 0x01000f00ff0677ac */ /* 0x000e620008000a00 */
[----:B------:R-:W2:Y:S01]  /*70b0*/  LDC.64 R2, c[0x4][R3] ;  /* 0x0100000003027b82 */ /* 0x000ea20000000a00 */
[----:B------:R-:W5:Y:S01]  /*70c0*/  LDCU.64 UR4, c[0x4][0x10] ;  /* 0x01000200ff0477ac */ /* 0x000f620008000a00 */
[----:B----4-:R-:W-:Y:S01]  /*70d0*/  MOV R5, UR9 ;  /* 0x0000000900057c02 */ /* 0x010fe20008000f00 */
[----:B------:R-:W-:Y:S01]  /*70e0*/  IMAD.U32 R4, RZ, RZ, UR8 ;  /* 0x00000008ff047e24 */ /* 0x000fe2000f8e00ff */
[----:B-1----:R-:W-:Y:S01]  /*70f0*/  MOV R7, UR7 ;  /* 0x0000000700077c02 */ /* 0x002fe20008000f00 */
[----:B------:R-:W-:Y:S01]  /*7100*/  IMAD.U32 R6, RZ, RZ, UR6 ;  /* 0x00000006ff067e24 */ /* 0x000fe2000f8e00ff */
[----:B-----5:R-:W-:Y:S01]  /*7110*/  MOV R11, UR5 ;  /* 0x00000005000b7c02 */ /* 0x020fe20008000f00 */
[----:B------:R-:W-:Y:S02]  /*7120*/  IMAD.U32 R10, RZ, RZ, UR4 ;  /* 0x00000004ff0a7e24 */ /* 0x000fe4000f8e00ff */
[----:B------:R-:W-:Y:S07]  /*7130*/  LEPC R20, `(.L_x_128) ;  /* 0x000000001014794e */ /* 0x000fee0000000000 */
[----:B--23--:R-:W-:Y:S05]  /*7140*/  CALL.ABS.NOINC R2 ;  /* 0x0000000002007343 */ /* 0x00cfea0003c00000 */
.L_x_128:
[C---:B------:R-:W-:Y:S01]  /*7150*/  SHF.L.U32 R40, R48.reuse, 0x10, RZ ;  /* 0x0000001030287819 */ /* 0x040fe200000006ff */
[----:B------:R-:W-:Y:S05]  /*7160*/  WARPSYNC.ALL ;  /* 0x0000000000007948 */ /* 0x000fea0003800000 */
[----:B------:R-:W-:Y:S01]  /*7170*/  R2UR UR4, R39 ;  /* 0x00000000270472ca */ /* 0x000fe200000e0000 */
[----:B------:R-:W-:Y:S01]  /*7180*/  BSSY.RECONVERGENT B0, `(.L_x_129) ;  /* 0x0000088000007945 */ /* 0x000fe20003800200 */
[----:B------:R-:W-:Y:S02]  /*7190*/  LOP3.LUT R43, R48, 0xffff0000, RZ, 0xc0, !PT ;  /* 0xffff0000302b7812 */ /* 0x000fe400078ec0ff */
[----:B------:R-:W-:Y:S02]  /*71a0*/  SHF.L.U32 R42, R49, 0x10, RZ ;  /* 0x00000010312a7819 */ /* 0x000fe400000006ff */
[----:B------:R-:W-:Y:S02]  /*71b0*/  SHF.L.U32 R45, R51, 0x10, RZ ;  /* 0x00000010332d7819 */ /* 0x000fe400000006ff */
[----:B------:R-:W-:Y:S02]  /*71c0*/  LOP3.LUT R44, R75, 0xffff0000, RZ, 0xc0, !PT ;  /* 0xffff00004b2c7812 */ /* 0x000fe400078ec0ff */
[----:B------:R-:W-:Y:S03]  /*71d0*/  ISETP.NE.AND P0, PT, R96, RZ, PT ;  /* 0x000000ff6000720c */ /* 0x000fe60003f05270 */
[----:B------:R-:W3:Y:S02]  /*71e0*/  LDTM.x32 R4, tmem[UR4] ;  /* 0x00000004000479ee */ /* 0x000ee400082c0000 */
[C---:B---3--:R-:W-:Y:S01]  /*71f0*/  FMUL R0, R38.reuse, R4 ;  /* 0x0000000426007220 */ /* 0x048fe20000400000 */
[C---:B------:R-:W-:Y:S01]  /*7200*/  FMUL R2, R38.reuse, R5 ;  /* 0x0000000526027220 */ /* 0x040fe20000400000 */
[C---:B-1----:R-:W-:Y:S01]  /*7210*/  FMUL R3, R38.reuse, R6 ;  /* 0x0000000626037220 */ /* 0x042fe20000400000 */
[----:B------:R-:W-:Y:S01]  /*7220*/  FMUL R7, R38, R7 ;  /* 0x0000000726077220 */ /* 0x000fe20000400000 */
[----:B------:R-:W-:Y:S01]  /*7230*/  FFMA R0, R41, R40, R0 ;  /* 0x0000002829007223 */ /* 0x000fe20000000000 */
[----:B------:R-:W-:Y:S01]  /*7240*/  LOP3.LUT R40, R49, 0xffff0000, RZ, 0xc0, !PT ;  /* 0xffff000031287812 */ /* 0x000fe200078ec0ff */
[C---:B------:R-:W-:Y:S01]  /*7250*/  FFMA R2, R41.reuse, R43, R2 ;  /* 0x0000002b29027223 */ /* 0x040fe20000000002 */
[C---:B------:R-:W-:Y:S01]  /*7260*/  SHF.L.U32 R43, R50.reuse, 0x10, RZ ;  /* 0x00000010322b7819 */ /* 0x040fe200000006ff */
[C---:B------:R-:W-:Y:S01]  /*7270*/  FFMA R3, R41.reuse, R42, R3 ;  /* 0x0000002a29037223 */ /* 0x040fe20000000003 */
[----:B------:R-:W-:Y:S01]  /*7280*/  LOP3.LUT R42, R50, 0xffff0000, RZ, 0xc0, !PT ;  /* 0xffff0000322a7812 */ /* 0x000fe200078ec0ff */
[----:B------:R-:W-:Y:S01]  /*7290*/  FMUL R4, R38, R8 ;  /* 0x0000000826047220 */ /* 0x000fe20000400000 */
[----:B------:R-:W-:Y:S01]  /*72a0*/  F2FP.BF16.F32.PACK_AB R52, R2, R0 ;  /* 0x000000000234723e */ /* 0x000fe200000010ff */
[----:B------:R-:W-:Y:S01]  /*72b0*/  FFMA R7, R41, R40, R7 ;  /* 0x0000002829077223 */ /* 0x000fe20000000007 */
[----:B------:R-:W-:Y:S01]  /*72c0*/  LOP3.LUT R40, R51, 0xffff0000, RZ, 0xc0, !PT ;  /* 0xffff000033287812 */ /* 0x000fe200078ec0ff */
[C---:B------:R-:W-:Y:S01]  /*72d0*/  FMUL R5, R38.reuse, R9 ;  /* 0x0000000926057220 */ /* 0x040fe20000400000 */
[C---:B------:R-:W-:Y:S01]  /*72e0*/  FMUL R6, R38.reuse, R10 ;  /* 0x0000000a26067220 */ /* 0x040fe20000400000 */
[----:B------:R-:W-:Y:S01]  /*72f0*/  FMUL R11, R38, R11 ;  /* 0x0000000b260b7220 */ /* 0x000fe20000400000 */
[----:B------:R-:W-:Y:S01]  /*7300*/  F2FP.BF16.F32.PACK_AB R53, R7, R3 ;  /* 0x000000030735723e */ /* 0x000fe200000010ff */
[C---:B------:R-:W-:Y:S01]  /*7310*/  FFMA R4, R41.reuse, R43, R4 ;  /* 0x0000002b29047223 */ /* 0x040fe20000000004 */
[C---:B------:R-:W-:Y:S01]  /*7320*/  SHF.L.U32 R43, R56.reuse, 0x10, RZ ;  /* 0x00000010382b7819 */ /* 0x040fe200000006ff */
[----:B------:R-:W-:Y:S01]  /*7330*/  FFMA R5, R41, R42, R5 ;  /* 0x0000002a29057223 */ /* 0x000fe20000000005 */
[----:B------:R-:W-:Y:S01]  /*7340*/  LOP3.LUT R42, R57, 0xffff0000, RZ, 0xc0, !PT ;  /* 0xffff0000392a7812 */ /* 0x000fe200078ec0ff */
[----:B------:R-:W-:Y:S01]  /*7350*/  FFMA R6, R41, R45, R6 ;  /* 0x0000002d29067223 */ /* 0x000fe20000000006 */
[----:B------:R-:W-:Y:S01]  /*7360*/  SHF.L.U32 R45, R57, 0x10, RZ ;  /* 0x00000010392d7819 */ /* 0x000fe200000006ff */
[----:B------:R-:W-:Y:S01]  /*7370*/  FFMA R11, R41, R40, R11 ;  /* 0x00000028290b7223 */ /* 0x000fe2000000000b */
[----:B------:R-:W-:Y:S01]  /*7380*/  LOP3.LUT R40, R56, 0xffff0000, RZ, 0xc0, !PT ;  /* 0xffff000038287812 */ /* 0x000fe200078ec0ff */
[C---:B------:R-:W-:Y:S01]  /*7390*/  FMUL R8, R38.reuse, R12 ;  /* 0x0000000c26087220 */ /* 0x040fe20000400000 */
[----:B------:R-:W-:Y:S01]  /*73a0*/  F2FP.BF16.F32.PACK_AB R54, R5, R4 ;  /* 0x000000040536723e */ /* 0x000fe200000010ff */
[C---:B------:R-:W-:Y:S01]  /*73b0*/  FMUL R9, R38.reuse, R13 ;  /* 0x0000000d26097220 */ /* 0x040fe20000400000 */
[----:B------:R-:W-:Y:S01]  /*73c0*/  F2FP.BF16.F32.PACK_AB R55, R11, R6 ;  /* 0x000000060b37723e */ /* 0x000fe200000010ff */
[C---:B------:R-:W-:Y:S01]  /*73d0*/  FMUL R10, R38.reuse, R14 ;  /* 0x0000000e260a7220 */ /* 0x040fe20000400000 */
[----:B------:R-:W-:Y:S01]  /*73e0*/  FMUL R15, R38, R15 ;  /* 0x0000000f260f7220 */ /* 0x000fe20000400000 */
[----:B------:R-:W-:Y:S01]  /*73f0*/  FFMA R8, R41, R43, R8 ;  /* 0x0000002b29087223 */ /* 0x000fe20000000008 */
[----:B------:R-:W-:Y:S01]  /*7400*/  SHF.L.U32 R43, R59, 0x10, RZ ;  /* 0x000000103b2b7819 */ /* 0x000fe200000006ff */
[C---:B------:R-:W-:Y:S01]  /*7410*/  FFMA R9, R41.reuse, R40, R9 ;  /* 0x0000002829097223 */ /* 0x040fe20000000009 */
[C---:B------:R-:W-:Y:S01]  /*7420*/  SHF.L.U32 R40, R58.reuse, 0x10, RZ ;  /* 0x000000103a287819 */ /* 0x040fe200000006ff */
        /* <DEDUP_REMOVED lines=8> */
[----:B------:R-:W-:Y:S01]  /*74b0*/  FMUL R14, R38, R18 ;  /* 0x00000012260e7220 */ /* 0x000fe20000400000 */
[----:B------:R-:W-:Y:S01]  /*74c0*/  FFMA R12, R41, R40, R12 ;  /* 0x00000028290c7223 */ /* 0x000fe2000000000c */
[----:B------:R-:W-:Y:S01]  /*74d0*/  LOP3.LUT R40, R59, 0xffff0000, RZ, 0xc0, !PT ;  /* 0xffff00003b287812 */ /* 0x000fe200078ec0ff */
[C---:B------:R-:W-:Y:S01]  /*74e0*/  FFMA R13, R41.reuse, R42, R13 ;  /* 0x0000002a290d7223 */ /* 0x040fe2000000000d */
[----:B------:R-:W-:Y:S01]  /*74f0*/  LOP3.LUT R42, R64, 0xffff0000, RZ, 0xc0, !PT ;  /* 0xffff0000402a7812 */ /* 0x000fe200078ec0ff */
[----:B------:R-:W-:Y:S01]  /*7500*/  FMUL R19, R38, R19 ;  /* 0x0000001326137220 */ /* 0x000fe20000400000 */
[----:B------:R-:W-:Y:S01]  /*7510*/  FFMA R14, R41, R43, R14 ;  /* 0x0000002b290e7223 */ /* 0x000fe2000000000e */
[----:B------:R-:W-:Y:S01]  /*7520*/  SHF.L.U32 R43, R64, 0x10, RZ ;  /* 0x00000010402b7819 */ /* 0x000fe200000006ff */
[----:B------:R1:W-:Y:S01]  /*7530*/  STS.128 [R94], R52 ;  /* 0x000000345e007388 */ /* 0x0003e20000000c00 */
[----:B------:R-:W-:Y:S01]  /*7540*/  F2FP.BF16.F32.PACK_AB R70, R13, R12 ;  /* 0x0000000c0d46723e */ /* 0x000fe200000010ff */
[C---:B------:R-:W-:Y:S01]  /*7550*/  FMUL R16, R38.reuse, R20 ;  /* 0x0000001426107220 */ /* 0x040fe20000400000 */
        /* <DEDUP_REMOVED lines=8> */
[C---:B------:R-:W-:Y:S01]  /*75e0*/  FFMA R17, R41.reuse, R42, R17 ;  /* 0x0000002a29117223 */ /* 0x040fe20000000011 */
[----:B------:R-:W-:Y:S01]  /*75f0*/  FFMA R18, R41, R45, R18 ;  /* 0x0000002d29127223 */ /* 0x000fe20000000012 */
[----:B------:R1:W-:Y:S01]  /*7600*/  STS.128 [R93+0x10], R68 ;  /* 0x000010445d007388 */ /* 0x0003e20000000c00 */
[----:B------:R-:W-:Y:S01]  /*7610*/  SHF.L.U32 R45, R67, 0x10, RZ ;  /* 0x00000010432d7819 */ /* 0x000fe200000006ff */
[----:B------:R-:W-:Y:S01]  /*7620*/  FFMA R23, R41, R40, R23 ;  /* 0x0000002829177223 */ /* 0x000fe20000000017 */
[----:B------:R-:W-:Y:S01]  /*7630*/  LOP3.LUT R40, R66, 0xffff0000, RZ, 0xc0, !PT ;  /* 0xffff000042287812 */ /* 0x000fe200078ec0ff */
[C---:B------:R-:W-:Y:S01]  /*7640*/  FMUL R20, R38.reuse, R24 ;  /* 0x0000001826147220 */ /* 0x040fe20000400000 */
[----:B------:R-:W-:Y:S01]  /*7650*/  LOP3.LUT R42, R67, 0xffff0000, RZ, 0xc0, !PT ;  /* 0xffff0000432a7812 */ /* 0x000fe200078ec0ff */
[C---:B------:R-:W-:Y:S01]  /*7660*/  FMUL R21, R38.reuse, R25 ;  /* 0x0000001926157220 */ /* 0x040fe20000400000 */
[----:B------:R-:W-:Y:S01]  /*7670*/  F2FP.BF16.F32.PACK_AB R100, R17, R16 ;  /* 0x000000101164723e */ /* 0x000fe200000010ff */
[C---:B------:R-:W-:Y:S01]  /*7680*/  FMUL R22, R38.reuse, R26 ;  /* 0x0000001a26167220 */ /* 0x040fe20000400000 */
[----:B------:R-:W-:Y:S01]  /*7690*/  FMUL R27, R38, R27 ;  /* 0x0000001b261b7220 */ /* 0x000fe20000400000 */
[C---:B------:R-:W-:Y:S01]  /*76a0*/  FFMA R20, R41.reuse, R43, R20 ;  /* 0x0000002b29147223 */ /* 0x040fe20000000014 */
[C---:B------:R-:W-:Y:S01]  /*76b0*/  FFMA R21, R41.reuse, R40, R21 ;  /* 0x0000002829157223 */ /* 0x040fe20000000015 */
[C---:B------:R-:W-:Y:S01]  /*76c0*/  FFMA R22, R41.reuse, R45, R22 ;  /* 0x0000002d29167223 */ /* 0x040fe20000000016 */
[----:B------:R-:W-:Y:S01]  /*76d0*/  FFMA R27, R41, R42, R27 ;  /* 0x0000002a291b7223 */ /* 0x000fe2000000001b */
[----:B------:R-:W-:Y:S01]  /*76e0*/  SHF.L.U32 R40, R72, 0x10, RZ ;  /* 0x0000001048287819 */ /* 0x000fe200000006ff */
[----:B------:R-:W-:Y:S01]  /*76f0*/  FMUL R24, R38, R28 ;  /* 0x0000001c26187220 */ /* 0x000fe20000400000 */
[----:B------:R-:W-:Y:S01]  /*7700*/  LOP3.LUT R42, R72, 0xffff0000, RZ, 0xc0, !PT ;  /* 0xffff0000482a7812 */ /* 0x000fe200078ec0ff */
[C---:B------:R-:W-:Y:S01]  /*7710*/  FMUL R25, R38.reuse, R29 ;  /* 0x0000001d26197220 */ /* 0x040fe20000400000 */
[----:B------:R-:W-:Y:S01]  /*7720*/  SHF.L.U32 R43, R73, 0x10, RZ ;  /* 0x00000010492b7819 */ /* 0x000fe200000006ff */
[C---:B------:R-:W-:Y:S01]  /*7730*/  FMUL R26, R38.reuse, R30 ;  /* 0x0000001e261a7220 */ /* 0x040fe20000400000 */
[C---:B------:R-:W-:Y:S01]  /*7740*/  FFMA R24, R41.reuse, R40, R24 ;  /* 0x0000002829187223 */ /* 0x040fe20000000018 */
[----:B------:R-:W-:Y:S01]  /*7750*/  FFMA R25, R41, R42, R25 ;  /* 0x0000002a29197223 */ /* 0x000fe20000000019 */
[----:B------:R-:W-:Y:S01]  /*7760*/  LOP3.LUT R40, R73, 0xffff0000, RZ, 0xc0, !PT ;  /* 0xffff000049287812 */ /* 0x000fe200078ec0ff */
[----:B------:R-:W-:Y:S01]  /*7770*/  FFMA R26, R41, R43, R26 ;  /* 0x0000002b291a7223 */ /* 0x000fe2000000001a */
[----:B------:R-:W-:Y:S01]  /*7780*/  FMUL R31, R38, R31 ;  /* 0x0000001f261f7220 */ /* 0x000fe20000400000 */
[----:B------:R-:W-:Y:S01]  /*7790*/  SHF.L.U32 R43, R74, 0x10, RZ ;  /* 0x000000104a2b7819 */ /* 0x000fe200000006ff */
[----:B------:R-:W-:Y:S01]  /*77a0*/  FMUL R28, R38, R32 ;  /* 0x00000020261c7220 */ /* 0x000fe20000400000 */
[----:B------:R-:W-:Y:S01]  /*77b0*/  LOP3.LUT R42, R74, 0xffff0000, RZ, 0xc0, !PT ;  /* 0xffff00004a2a7812 */ /* 0x000fe200078ec0ff */
[C---:B------:R-:W-:Y:S01]  /*77c0*/  FMUL R29, R38.reuse, R33 ;  /* 0x00000021261d7220 */ /* 0x040fe20000400000 */
[----:B------:R-:W-:Y:S01]  /*77d0*/  SHF.L.U32 R45, R75, 0x10, RZ ;  /* 0x000000104b2d7819 */ /* 0x000fe200000006ff */
[C---:B------:R-:W-:Y:S01]  /*77e0*/  FMUL R30, R38.reuse, R34 ;  /* 0x00000022261e7220 */ /* 0x040fe20000400000 */
[----:B------:R-:W-:Y:S01]  /*77f0*/  FFMA R31, R41, R40, R31 ;  /* 0x00000028291f7223 */ /* 0x000fe2000000001f */
[----:B------:R-:W-:Y:S01]  /*7800*/  FMUL R35, R38, R35 ;  /* 0x0000002326237220 */ /* 0x000fe20000400000 */
[----:B------:R-:W-:Y:S01]  /*7810*/  F2FP.BF16.F32.PACK_AB R101, R23, R18 ;  /* 0x000000121765723e */ /* 0x000fe200000010ff */
[----:B------:R-:W-:Y:S01]  /*7820*/  FFMA R28, R41, R43, R28 ;  /* 0x0000002b291c7223 */ /* 0x000fe2000000001c */
[----:B------:R-:W-:Y:S01]  /*7830*/  F2FP.BF16.F32.PACK_AB R102, R21, R20 ;  /* 0x000000141566723e */ /* 0x000fe200000010ff */
[----:B------:R-:W-:Y:S01]  /*7840*/  FFMA R29, R41, R42, R29 ;  /* 0x0000002a291d7223 */ /* 0x000fe2000000001d */
[----:B------:R-:W-:Y:S01]  /*7850*/  F2FP.BF16.F32.PACK_AB R103, R27, R22 ;  /* 0x000000161b67723e */ /* 0x000fe200000010ff */
[C---:B------:R-:W-:Y:S01]  /*7860*/  FFMA R30, R41.reuse, R45, R30 ;  /* 0x0000002d291e7223 */ /* 0x040fe2000000001e */
[----:B------:R-:W-:Y:S01]  /*7870*/  FFMA R35, R41, R44, R35 ;  /* 0x0000002c29237223 */ /* 0x000fe20000000023 */
[----:B------:R-:W-:Y:S02]  /*7880*/  F2FP.BF16.F32.PACK_AB R104, R25, R24 ;  /* 0x000000181968723e */ /* 0x000fe400000010ff */
[----:B------:R1:W-:Y:S01]  /*7890*/  STS.128 [R92+0x20], R100 ;  /* 0x000020645c007388 */ /* 0x0003e20000000c00 */
[----:B------:R-:W-:Y:S02]  /*78a0*/  F2FP.BF16.F32.PACK_AB R105, R31, R26 ;  /* 0x0000001a1f69723e */ /* 0x000fe400000010ff */
[----:B------:R-:W-:Y:S02]  /*78b0*/  F2FP.BF16.F32.PACK_AB R106, R29, R28 ;  /* 0x0000001c1d6a723e */ /* 0x000fe400000010ff */
[----:B------:R-:W-:Y:S05]  /*78c0*/  F2FP.BF16.F32.PACK_AB R107, R35, R30 ;  /* 0x0000001e236b723e */ /* 0x000fea00000010ff */
[----:B------:R1:W-:Y:S01]  /*78d0*/  STS.128 [R88+0x30], R104 ;  /* 0x0000306858007388 */ /* 0x0003e20000000c00 */
[----:B------:R-:W-:Y:S01]  /*78e0*/  @!PT LDS RZ, [RZ] ;  /* 0x00000000fffff984 */ /* 0x000fe20000000800 */
[----:B------:R-:W-:Y:S01]  /*78f0*/  @!PT LDS RZ, [RZ] ;  /* 0x00000000fffff984 */ /* 0x000fe20000000800 */
[----:B------:R-:W-:Y:S01]  /*7900*/  @!PT LDS RZ, [RZ] ;  /* 0x00000000fffff984 */ /* 0x000fe20000000800 */
[----:B------:R-:W-:Y:S01]  /*7910*/  @!PT LDS RZ, [RZ] ;  /* 0x00000000fffff984 */ /* 0x000fe20000000800 */
[----:B------:R3:W-:Y:S07]  /*7920*/  MEMBAR.ALL.CTA ;  /* 0x0000000000007992 */ /* 0x0007ee0000008000 */
[----:B---3--:R-:W3:Y:S02]  /*7930*/  FENCE.VIEW.ASYNC.S ;  /* 0x00000000000073c6 */ /* 0x008ee40000000000 */
[----:B---3--:R-:W-:Y:S06]  /*7940*/  BAR.SYNC.DEFER_BLOCKING 0x1, 0x80 ;  /* 0x0042000000007b1d */ /* 0x008fec0000010000 */
[----:B------:R-:W-:Y:S05]  /*7950*/  @P0 BRA `(.L_x_130) ;  /* 0x0000000000280947 */ /* 0x000fea0003800000 */
[----:B------:R-:W3:Y:S01]  /*7960*/  LDCU.64 UR6, c[0x0][0x348] ;  /* 0x00006900ff0677ac */ /* 0x000ee20008000a00 */
[----:B------:R-:W-:Y:S01]  /*7970*/  UIADD3 UR4, UPT, UPT, UR44, 0x400, URZ ;  /* 0x000004002c047890 */ /* 0x000fe2000fffe0ff */
[----:B------:R-:W-:Y:S05]  /*7980*/  UMOV UR51, UR36 ;  /* 0x0000002400337c82 */ /* 0x000fea0008000000 */
[----:B------:R-:W-:Y:S04]  /*7990*/  MOV R85, UR4 ;  /* 0x0000000400557c02 */ /* 0x000fe80008000f00 */
[----:B------:R-:W-:Y:S01]  /*79a0*/  R2UR UR48, R85 ;  /* 0x00000000553072ca */ /* 0x000fe200000e0000 */
[----:B---3--:R-:W-:Y:S04]  /*79b0*/  UIADD3 UR4, UP0, UPT, UR6, 0x680, URZ ;  /* 0x0000068006047890 */ /* 0x008fe8000ff1e0ff */
[----:B------:R-:W-:Y:S09]  /*79c0*/  UIADD3.X UR5, UPT, UPT, URZ, UR7, URZ, UP0, !UPT ;  /* 0x00000007ff057290 */ /* 0x000ff200087fe4ff */
[----:B------:R3:W-:Y:S01]  /*79d0*/  UTMASTG.3D [UR48], [UR4] ;  /* 0x00000030040073b5 */ /* 0x0007e20008010000 */
[----:B------:R0:W-:Y:S01]  /*79e0*/  UTMACMDFLUSH ;  /* 0x00000000000079b7 */ /* 0x0001e20000000000 */
[----:B---3--:R-:W-:Y:S04]  /*79f0*/  DEPBAR.LE SB0, 0x1 ;  /* 0x000080400000791a */ /* 0x008fe80000000000 */
.L_x_130:
[----:B------:R-:W-:Y:S05]  /*7a00*/  BSYNC.RECONVERGENT B0 ;  /* 0x0000000000007941 */ /* 0x000fea0003800200 */
.L_x_129:
[----:B------:R-:W-:Y:S01]  /*7a10*/  BAR.SYNC.DEFER_BLOCKING 0x1, 0x80 ;  /* 0x0042000000007b1d */ /* 0x000fe20000010000 */
[----:B------:R-:W-:Y:S01]  /*7a20*/  ISETP.NE.AND P1, PT, R97, RZ, PT ;  /* 0x000000ff6100720c */ /* 0x000fe20003f25270 */
[----:B------:R-:W-:Y:S01]  /*7a30*/  UISETP.NE.AND UP0, UPT, UR47, URZ, UPT ;  /* 0x000000ff2f00728c */ /* 0x000fe2000bf05270 */
[----:B------:R-:W-:Y:S11]  /*7a40*/  LEA R3, R47, UR44, 0x3 ;  /* 0x0000002c2f037c11 */ /* 0x000ff6000f8e18ff */
[----:B------:R-:W-:Y:S01]  /*7a50*/  @P1 SHF.L.U32 R4, R91, 0x1f, RZ ;  /* 0x0000001f5b041819 */ /* 0x000fe200000006ff */
[----:B------:R-:W-:Y:S06]  /*7a60*/  BRA.U !UP0, `(.L_x_131) ;  /* 0x0000000108247547 */ /* 0x000fec000b800000 */
[----:B------:R-:W3:Y:S01]  /*7a70*/  S2R R0, SR_CgaCtaId ;  /* 0x0000000000007919 */ /* 0x000ee20000008800 */
[----:B------:R-:W-:Y:S01]  /*7a80*/  IMAD.U32 R2, RZ, RZ, UR46 ;  /* 0x0000002eff027e24 */ /* 0x000fe2000f8e00ff */
[----:B------:R-:W-:Y:S04]  /*7a90*/  UIADD3 UR4, UPT, UPT, UR46, 0x1, URZ ;  /* 0x000000012e047890 */ /* 0x000fe8000fffe0ff */
[----:B------:R-:W-:Y:S01]  /*7aa0*/  @P1 LEA R2, R2, UR44, 0x3 ;  /* 0x0000002c02021c11 */ /* 0x000fe2000f8e18ff */
[----:B------:R-:W-:Y:S04]  /*7ab0*/  UISETP.NE.AND UP0, UPT, UR4, 0x4, UPT ;  /* 0x000000040400788c */ /* 0x000fe8000bf05270 */
[----:B------:R-:W-:Y:S01]  /*7ac0*/  @P1 VIADD R5, R2, 0x120 ;  /* 0x0000012002051836 */ /* 0x000fe20000000000 */
[----:B------:R-:W-:Y:S04]  /*7ad0*/  USEL UR46, UR4, URZ, UP0 ;  /* 0x000000ff042e7287 */ /* 0x000fe80008000000 */
[----:B---3--:R-:W-:Y:S04]  /*7ae0*/  @P1 PRMT R0, R0, 0x654, R5 ;  /* 0x0000065400001816 */ /* 0x008fe80000000005 */
[----:B------:R3:W-:Y:S04]  /*7af0*/  @P1 SYNCS.ARRIVE.TRANS64.RED.A1T0 RZ, [R0+URZ], RZ ;  /* 0x000000ff00ff19a7 */ /* 0x0007e800081004ff */
.L_x_131:
[----:B------:R-:W4:Y:S01]  /*7b00*/  @P1 SYNCS.PHASECHK.TRANS64.TRYWAIT P0, [R3+URZ+0x100], R4 ;  /* 0x00010004030015a7 */ /* 0x000f2200080011ff */
[----:B------:R-:W-:Y:S01]  /*7b10*/  BSSY B1, `(.L_x_132) ;  /* 0x0000016000017945 */ /* 0x000fe20003800000 */
[----:B----4-:R-:W-:Y:S03]  /*7b20*/  @P1 SEL R46, RZ, 0x1, !P0 ;  /* 0x00000001ff2e1807 */ /* 0x010fe60004000000 */
[----:B------:R-:W-:Y:S05]  /*7b30*/  @!P1 BRA `(.L_x_133) ;  /* 0x00000000004c9947 */ /* 0x000fea0003800000 */
[----:B------:R-:W-:Y:S01]  /*7b40*/  ISETP.NE.AND P0, PT, R46, RZ, PT ;  /* 0x000000ff2e00720c */ /* 0x000fe20003f05270 */
[----:B------:R-:W-:Y:S01]  /*7b50*/  BSSY B0, `(.L_x_134) ;  /* 0x000000b000007945 */ /* 0x000fe20003800000 */
[----:B------:R-:W-:Y:S11]  /*7b60*/  ISETP.NE.AND P1, PT, R60, RZ, PT ;  /* 0x000000ff3c00720c */ /* 0x000ff60003f25270 */
[----:B------:R-:W-:Y:S02]  /*7b70*/  @!UPT UIADD3 URZ, UPT, UPT, URZ, URZ, URZ ;  /* 0x000000fffffff290 */ /* 0x000fe4000fffe0ff */
[C---:B------:R-:W-:Y:S01]  /*7b80*/  @P1 IMAD R6, R47.reuse, 0x2000, R94 ;  /* 0x000020002f061824 */ /* 0x040fe200078e025e */
[C---:B------:R-:W-:Y:S01]  /*7b90*/  @P1 LEA R4, R47.reuse, R92, 0xd ;  /* 0x0000005c2f041211 */ /* 0x040fe200078e68ff */
[C---:B------:R-:W-:Y:S02]  /*7ba0*/  @P1 IMAD R5, R47.reuse, 0x2000, R93 ;  /* 0x000020002f051824 */ /* 0x040fe400078e025d */
[----:B------:R-:W-:Y:S01]  /*7bb0*/  @P1 IMAD R2, R47, 0x2000, R88 ;  /* 0x000020002f021824 */ /* 0x000fe200078e0258 */
[----:B------:R-:W-:Y:S06]  /*7bc0*/  @P0 BRA `(.L_x_135) ;  /* 0x00000000000c0947 */ /* 0x000fec0003800000 */
[----:B---3--:R-:W-:Y:S04]  /*7bd0*/  SHF.L.U32 R0, R91, 0x1f, RZ ;  /* 0x0000001f5b007819 */ /* 0x008fe800000006ff */
[----:B------:R-:W3:Y:S02]  /*7be0*/  SYNCS.PHASECHK.TRANS64.TRYWAIT P0, [R3+URZ+0x100], R0 ;  /* 0x00010000030075a7 */ /* 0x000ee400080011ff */
[----:B---3--:R-:W-:Y:S05]  /*7bf0*/  @!P0 BRA `(.L_x_136) ;  /* 0x0000003400e88947 */ /* 0x008fea0003800000 */
.L_x_135:
[----:B------:R-:W-:Y:S05]  /*7c00*/  BSYNC B0 ;  /* 0x0000000000007941 */ /* 0x000fea0003800000 */
.L_x_134:
[----:B------:R-:W-:Y:S02]  /*7c10*/  ISETP.NE.AND P0, PT, R60, RZ, PT ;  /* 0x000000ff3c00720c */ /* 0x000fe40003f05270 */
[----:B------:R-:W-:Y:S11]  /*7c20*/  IADD3 R47, PT, PT, R47, 0x1, RZ ;  /* 0x000000012f2f7810 */ /* 0x000ff60007ffe0ff */
[----:B------:R4:W1:Y:S04]  /*7c30*/  @P0 LDS.128 R48, [R6] ;  /* 0x0000000006300984 */ /* 0x0008680000000c00 */
[----:B------:R4:W1:Y:S04]  /*7c40*/  @P0 LDS.128 R56, [R5+0x10] ;  /* 0x0000100005380984 */ /* 0x0008680000000c00 */
[----:B------:R4:W1:Y:S04]  /*7c50*/  @P0 LDS.128 R64, [R4+0x20] ;  /* 0x0000200004400984 */ /* 0x0008680000000c00 */
[----:B------:R4:W1:Y:S02]  /*7c60*/  @P0 LDS.128 R72, [R2+0x30] ;  /* 0x0000300002480984 */ /* 0x0008640000000c00 */
.L_x_133:
[----:B------:R-:W-:Y:S05]  /*7c70*/  BSYNC B1 ;  /* 0x0000000000017941 */ /* 0x000fea0003800000 */
.L_x_132:
[----:B---3--:R-:W-:Y:S05]  /*7c80*/  VIADD R0, R39, 0x20 ;  /* 0x0000002027007836 */ /* 0x008fea0000000000 */
[----:B------:R-:W-:Y:S04]  /*7c90*/  SHF.R.U32.HI R0, RZ, 0x15, R0 ;  /* 0x00000015ff007819 */ /* 0x000fe80000011600 */
[----:B------:R-:W-:Y:S11]  /*7ca0*/  LOP3.LUT P0, RZ, R0, 0x3, R81, 0x48, !PT ;  /* 0x0000000300ff7812 */ /* 0x000ff60007804851 */
[----:B------:R-:W-:Y:S02]  /*7cb0*/  @!UPT UIADD3 URZ, UPT, UPT, URZ, URZ, URZ ;  /* 0x000000fffffff290 */ /* 0x000fe4000fffe0ff */
[----:B------:R-:W-:Y:S05]  /*7cc0*/  @!P0 BRA `(.L_x_137) ;  /* 0x0000000000408947 */ /* 0x000fea0003800000 */
[----:B------:R-:W3:Y:S01]  /*7cd0*/  LDCU.64 UR8, c[0x4][0x70] ;  /* 0x01000e00ff0877ac */ /* 0x000ee20008000a00 */
[----:B------:R-:W-:Y:S01]  /*7ce0*/  MOV R3, 0x0 ;  /* 0x0000000000037802 */ /* 0x000fe20000000f00 */
[----:B------:R-:W-:Y:S02]  /*7cf0*/  HFMA2 R12, -RZ, RZ, 0, 5.9604644775390625e-08 ;  /* 0x00000001ff0c7431 */ /* 0x000fe400000001ff */
[----:B------:R-:W-:Y:S02]  /*7d00*/  IMAD.MOV.U32 R8, RZ, RZ, 0x192 ;  /* 0x00000192ff087424 */ /* 0x000fe400078e00ff */
[----:B------:R-:W-:Y:S01]  /*7d10*/  IMAD.MOV.U32 R13, RZ, RZ, RZ ;  /* 0x000000ffff0d7224 */ /* 0x000fe200078e00ff */
[----:B------:R-:W5:Y:S01]  /*7d20*/  LDCU.64 UR6, c[0x4][0x78] ;  /* 0x01000f00ff0677ac */ /* 0x000f620008000a00 */
[----:B----4-:R-:W4:Y:S01]  /*7d30*/  LDC.64 R2, c[0x4][R3] ;  /* 0x0100000003027b82 */ /* 0x010f220000000a00 */
[----:B------:R-:W2:Y:S01]  /*7d40*/  LDCU.64 UR4, c[0x4][0x10] ;  /* 0x01000200ff0477ac */ /* 0x000ea20008000a00 */
[----:B---3--:R-:W-:Y:S01]  /*7d50*/  MOV R5, UR9 ;  /* 0x0000000900057c02 */ /* 0x008fe20008000f00 */
[----:B------:R-:W-:Y:S01]  /*7d60*/  IMAD.U32 R4, RZ, RZ, UR8 ;  /* 0x00000008ff047e24 */ /* 0x000fe2000f8e00ff */
[----:B-----5:R-:W-:Y:S01]  /*7d70*/  MOV R7, UR7 ;  /* 0x0000000700077c02 */ /* 0x020fe20008000f00 */
[----:B------:R-:W-:Y:S01]  /*7d80*/  IMAD.U32 R6, RZ, RZ, UR6 ;  /* 0x00000006ff067e24 */ /* 0x000fe2000f8e00ff */
[----:B--2---:R-:W-:Y:S01]  /*7d90*/  MOV R11, UR5 ;  /* 0x00000005000b7c02 */ /* 0x004fe20008000f00 */
[----:B------:R-:W-:Y:S02]  /*7da0*/  IMAD.U32 R10, RZ, RZ, UR4 ;  /* 0x00000004ff0a7e24 */ /* 0x000fe4000f8e00ff */
[----:B------:R-:W-:Y:S07]  /*7db0*/  LEPC R20, `(.L_x_137) ;  /* 0x000000001014794e */ /* 0x000fee0000000000 */
[----:B-1--4-:R-:W-:Y:S05]  /*7dc0*/  CALL.ABS.NOINC R2 ;  /* 0x0000000002007343 */ /* 0x012fea0003c00000 */
.L_x_137:
[C---:B-1----:R-:W-:Y:S01]  /*7dd0*/  SHF.L.U32 R40, R48.reuse, 0x10, RZ ;  /* 0x0000001030287819 */ /* 0x042fe200000006ff */
[----:B------:R-:W-:Y:S05]  /*7de0*/  WARPSYNC.ALL ;  /* 0x0000000000007948 */ /* 0x000fea0003800000 */
[----:B------:R-:W-:Y:S01]  /*7df0*/  R2UR UR4, R39 ;  /* 0x00000000270472ca */ /* 0x000fe200000e0000 */
[----:B------:R-:W1:Y:S01]  /*7e00*/  S2R R99, SR_CgaCtaId ;  /* 0x0000000000637919 */ /* 0x000e620000008800 */
[----:B------:R-:W-:Y:S01]  /*7e10*/  LOP3.LUT R43, R48, 0xffff0000, RZ, 0xc0, !PT ;  /* 0xffff0000302b7812 */ /* 0x000fe200078ec0ff */
[----:B------:R-:W-:Y:S01]  /*7e20*/  BSSY.RECONVERGENT B0, `(.L_x_138) ;  /* 0x000008e000007945 */ /* 0x000fe20003800200 */
[----:B------:R-:W-:Y:S02]  /*7e30*/  LOP3.LUT R42, R49, 0xffff0000, RZ, 0xc0, !PT ;  /* 0xffff0000312a7812 */ /* 0x000fe400078ec0ff */
[----:B------:R-:W-:Y:S02]  /*7e40*/  LOP3.LUT R44, R50, 0xffff0000, RZ, 0xc0, !PT ;  /* 0xffff0000322c7812 */ /* 0x000fe400078ec0ff */
[----:B------:R-:W-:Y:S02]  /*7e50*/  SHF.L.U32 R45, R59, 0x10, RZ ;  /* 0x000000103b2d7819 */ /* 0x000fe400000006ff */
[----:B------:R-:W-:Y:S02]  /*7e60*/  ISETP.NE.AND P6, PT, R97, RZ, PT ;  /* 0x000000ff6100720c */ /* 0x000fe40003fc5270 */
[----:B------:R-:W-:Y:S01]  /*7e70*/  ISETP.NE.AND P0, PT, R96, RZ, PT ;  /* 0x000000ff6000720c */ /* 0x000fe20003f05270 */
[----:B----4-:R-:W3:Y:S01]  /*7e80*/  LDTM.x32 R4, tmem[UR4+0x20] ;  /* 0x00002004000479ee */ /* 0x010ee200082c0000 */
[----:B------:R-:W-:Y:S02]  /*7e90*/  MOV R61, UR46 ;  /* 0x0000002e003d7c02 */ /* 0x000fe40008000f00 */
[----:B------:R-:W-:Y:S07]  /*7ea0*/  LEA R62, R47, UR44, 0x3 ;  /* 0x0000002c2f3e7c11 */ /* 0x000fee000f8e18ff */
[----:B------:R-:W-:Y:S04]  /*7eb0*/  @P6 LEA R61, R61, UR44, 0x3 ;  /* 0x0000002c3d3d6c11 */ /* 0x000fe8000f8e18ff */
[----:B------:R-:W-:Y:S02]  /*7ec0*/  @P6 IADD3 R104, PT, PT, R61, 0x120, RZ ;  /* 0x000001203d686810 */ /* 0x000fe40007ffe0ff */
[----:B------:R-:W-:Y:S02]  /*7ed0*/  @P6 SHF.L.U32 R61, R91, 0x1f, RZ ;  /* 0x0000001f5b3d6819 */ /* 0x000fe400000006ff */
[----:B-1----:R-:W-:Y:S01]  /*7ee0*/  @P6 PRMT R104, R99, 0x654, R104 ;  /* 0x0000065463686816 */ /* 0x002fe20000000068 */
[C---:B---3--:R-:W-:Y:S01]  /*7ef0*/  FMUL R0, R38.reuse, R4 ;  /* 0x0000000426007220 */ /* 0x048fe20000400000 */
[C---:B------:R-:W-:Y:S01]  /*7f00*/  FMUL R2, R38.reuse, R5 ;  /* 0x0000000526027220 */ /* 0x040fe20000400000 */
[C---:B------:R-:W-:Y:S01]  /*7f10*/  FMUL R3, R38.reuse, R6 ;  /* 0x0000000626037220 */ /* 0x040fe20000400000 */
[C---:B------:R-:W-:Y:S01]  /*7f20*/  FMUL R7, R38.reuse, R7 ;  /* 0x0000000726077220 */ /* 0x040fe20000400000 */
[----:B------:R-:W-:Y:S01]  /*7f30*/  FFMA R0, R41, R40, R0 ;  /* 0x0000002829007223 */ /* 0x000fe20000000000 */
[----:B------:R-:W-:Y:S01]  /*7f40*/  SHF.L.U32 R40, R49, 0x10, RZ ;  /* 0x0000001031287819 */ /* 0x000fe200000006ff */
[----:B------:R-:W-:Y:S01]  /*7f50*/  FFMA R2, R41, R43, R2 ;  /* 0x0000002b29027223 */ /* 0x000fe20000000002 */
[----:B------:R-:W-:Y:S01]  /*7f60*/  SHF.L.U32 R43, R51, 0x10, RZ ;  /* 0x00000010332b7819 */ /* 0x000fe200000006ff */
[C---:B------:R-:W-:Y:S01]  /*7f70*/  FMUL R4, R38.reuse, R8 ;  /* 0x0000000826047220 */ /* 0x040fe20000400000 */
[----:B------:R-:W-:Y:S01]  /*7f80*/  FMUL R5, R38, R9 ;  /* 0x0000000926057220 */ /* 0x000fe20000400000 */
[C---:B------:R-:W-:Y:S01]  /*7f90*/  FFMA R3, R41.reuse, R40, R3 ;  /* 0x0000002829037223 */ /* 0x040fe20000000003 */
[----:B------:R-:W-:Y:S01]  /*7fa0*/  SHF.L.U32 R40, R50, 0x10, RZ ;  /* 0x0000001032287819 */ /* 0x000fe200000006ff */
[----:B------:R-:W-:Y:S01]  /*7fb0*/  FFMA R7, R41, R42, R7 ;  /* 0x0000002a29077223 */ /* 0x000fe20000000007 */
[----:B------:R-:W-:Y:S01]  /*7fc0*/  LOP3.LUT R42, R51, 0xffff0000, RZ, 0xc0, !PT ;  /* 0xffff0000332a7812 */ /* 0x000fe200078ec0ff */
[----:B------:R-:W-:Y:S01]  /*7fd0*/  FMUL R6, R38, R10 ;  /* 0x0000000a26067220 */ /* 0x000fe20000400000 */
[----:B------:R-:W-:Y:S01]  /*7fe0*/  F2FP.BF16.F32.PACK_AB R52, R2, R0 ;  /* 0x000000000234723e */ /* 0x000fe200000010ff */
        /* <DEDUP_REMOVED lines=18> */
[C---:B------:R-:W-:Y:S01]  /*8110*/  LOP3.LUT R42, R58.reuse, 0xffff0000, RZ, 0xc0, !PT ;  /* 0xffff00003a2a7812 */ /* 0x040fe200078ec0ff */
[----:B------:R-:W-:Y:S01]  /*8120*/  FFMA R10, R41, R43, R10 ;  /* 0x0000002b290a7223 */ /* 0x000fe2000000000a */
[----:B------:R-:W-:Y:S01]  /*8130*/  SHF.L.U32 R43, R58, 0x10, RZ ;  /* 0x000000103a2b7819 */ /* 0x000fe200000006ff */
[C---:B------:R-:W-:Y:S01]  /*8140*/  FMUL R15, R38.reuse, R15 ;  /* 0x0000000f260f7220 */ /* 0x040fe20000400000 */
[----:B------:R-:W-:Y:S01]  /*8150*/  F2FP.BF16.F32.PACK_AB R68, R9, R8 ;  /* 0x000000080944723e */ /* 0x000fe200000010ff */
[C---:B------:R-:W-:Y:S01]  /*8160*/  FMUL R12, R38.reuse, R16 ;  /* 0x00000010260c7220 */ /* 0x040fe20000400000 */
[----:B------:R-:W-:Y:S01]  /*8170*/  FMUL R13, R38, R17 ;  /* 0x00000011260d7220 */ /* 0x000fe20000400000 */
[----:B------:R-:W-:Y:S01]  /*8180*/  FFMA R15, R41, R40, R15 ;  /* 0x00000028290f7223 */ /* 0x000fe2000000000f */
[----:B------:R-:W-:Y:S01]  /*8190*/  LOP3.LUT R40, R59, 0xffff0000, RZ, 0xc0, !PT ;  /* 0xffff00003b287812 */ /* 0x000fe200078ec0ff */
[----:B------:R-:W-:Y:S01]  /*81a0*/  FFMA R12, R41, R43, R12 ;  /* 0x0000002b290c7223 */ /* 0x000fe2000000000c */
[----:B------:R-:W-:Y:S01]  /*81b0*/  SHF.L.U32 R43, R64, 0x10, RZ ;  /* 0x00000010402b7819 */ /* 0x000fe200000006ff */
[----:B------:R-:W-:Y:S01]  /*81c0*/  FMUL R14, R38, R18 ;  /* 0x00000012260e7220 */ /* 0x000fe20000400000 */
[----:B------:R-:W-:Y:S01]  /*81d0*/  F2FP.BF16.F32.PACK_AB R69, R15, R10 ;  /* 0x0000000a0f45723e */ /* 0x000fe200000010ff */
[----:B------:R1:W-:Y:S01]  /*81e0*/  STS.128 [R94+0x2000], R52 ;  /* 0x002000345e007388 */ /* 0x0003e20000000c00 */
[----:B------:R-:W-:Y:S01]  /*81f0*/  FFMA R13, R41, R42, R13 ;  /* 0x0000002a290d7223 */ /* 0x000fe2000000000d */
[----:B------:R-:W-:Y:S01]  /*8200*/  LOP3.LUT R42, R64, 0xffff0000, RZ, 0xc0, !PT ;  /* 0xffff0000402a7812 */ /* 0x000fe200078ec0ff */
[C---:B------:R-:W-:Y:S01]  /*8210*/  FMUL R19, R38.reuse, R19 ;  /* 0x0000001326137220 */ /* 0x040fe20000400000 */
[C---:B------:R-:W-:Y:S01]  /*8220*/  FMUL R16, R38.reuse, R20 ;  /* 0x0000001426107220 */ /* 0x040fe20000400000 */
[C---:B------:R-:W-:Y:S01]  /*8230*/  FMUL R17, R38.reuse, R21 ;  /* 0x0000001526117220 */ /* 0x040fe20000400000 */
[----:B------:R-:W-:Y:S01]  /*8240*/  F2FP.BF16.F32.PACK_AB R70, R13, R12 ;  /* 0x0000000c0d46723e */ /* 0x000fe200000010ff */
[----:B------:R-:W-:Y:S01]  /*8250*/  FFMA R14, R41, R45, R14 ;  /* 0x0000002d290e7223 */ /* 0x000fe2000000000e */
[----:B------:R-:W-:Y:S01]  /*8260*/  SHF.L.U32 R45, R65, 0x10, RZ ;  /* 0x00000010412d7819 */ /* 0x000fe200000006ff */
[----:B------:R-:W-:Y:S01]  /*8270*/  FFMA R19, R41, R40, R19 ;  /* 0x0000002829137223 */ /* 0x000fe20000000013 */
[----:B------:R-:W-:Y:S01]  /*8280*/  LOP3.LUT R40, R65, 0xffff0000, RZ, 0xc0, !PT ;  /* 0xffff000041287812 */ /* 0x000fe200078ec0ff */
[----:B------:R-:W-:Y:S01]  /*8290*/  FFMA R16, R41, R43, R16 ;  /* 0x0000002b29107223 */ /* 0x000fe20000000010 */
[----:B------:R-:W-:Y:S01]  /*82a0*/  SHF.L.U32 R43, R67, 0x10, RZ ;  /* 0x00000010432b7819 */ /* 0x000fe200000006ff */
[C---:B------:R-:W-:Y:S01]  /*82b0*/  FMUL R18, R38.reuse, R22 ;  /* 0x0000001626127220 */ /* 0x040fe20000400000 */
[----:B------:R-:W-:Y:S01]  /*82c0*/  F2FP.BF16.F32.PACK_AB R71, R19, R14 ;  /* 0x0000000e1347723e */ /* 0x000fe200000010ff */
[C---:B------:R-:W-:Y:S01]  /*82d0*/  FFMA R17, R41.reuse, R42, R17 ;  /* 0x0000002a29117223 */ /* 0x040fe20000000011 */
[----:B------:R-:W-:Y:S01]  /*82e0*/  FMUL R23, R38, R23 ;  /* 0x0000001726177220 */ /* 0x000fe20000400000 */
[----:B------:R-:W-:Y:S01]  /*82f0*/  SHF.L.U32 R42, R66, 0x10, RZ ;  /* 0x00000010422a7819 */ /* 0x000fe200000006ff */
[----:B------:R-:W-:Y:S01]  /*8300*/  FMUL R20, R38, R24 ;  /* 0x0000001826147220 */ /* 0x000fe20000400000 */
[----:B------:R3:W-:Y:S01]  /*8310*/  STS.128 [R93+0x2010], R68 ;  /* 0x002010445d007388 */ /* 0x0007e20000000c00 */
[----:B------:R-:W-:Y:S01]  /*8320*/  FFMA R18, R41, R45, R18 ;  /* 0x0000002d29127223 */ /* 0x000fe20000000012 */
[----:B------:R-:W-:Y:S01]  /*8330*/  SHF.L.U32 R45, R75, 0x10, RZ ;  /* 0x000000104b2d7819 */ /* 0x000fe200000006ff */
[C---:B------:R-:W-:Y:S01]  /*8340*/  FFMA R23, R41.reuse, R40, R23 ;  /* 0x0000002829177223 */ /* 0x040fe20000000017 */
[----:B------:R-:W-:Y:S01]  /*8350*/  LOP3.LUT R40, R66, 0xffff0000, RZ, 0xc0, !PT ;  /* 0xffff000042287812 */ /* 0x000fe200078ec0ff */
[----:B------:R-:W-:Y:S01]  /*8360*/  FFMA R20, R41, R42, R20 ;  /* 0x0000002a29147223 */ /* 0x000fe20000000014 */
[----:B------:R-:W-:Y:S01]  /*8370*/  LOP3.LUT R42, R67, 0xffff0000, RZ, 0xc0, !PT ;  /* 0xffff0000432a7812 */ /* 0x000fe200078ec0ff */
[C---:B------:R-:W-:Y:S01]  /*8380*/  FMUL R21, R38.reuse, R25 ;  /* 0x0000001926157220 */ /* 0x040fe20000400000 */
[C---:B------:R-:W-:Y:S01]  /*8390*/  FMUL R22, R38.reuse, R26 ;  /* 0x0000001a26167220 */ /* 0x040fe20000400000 */
[C---:B------:R-:W-:Y:S01]  /*83a0*/  FMUL R27, R38.reuse, R27 ;  /* 0x0000001b261b7220 */ /* 0x040fe20000400000 */
[----:B------:R-:W-:Y:S01]  /*83b0*/  FMUL R24, R38, R28 ;  /* 0x0000001c26187220 */ /* 0x000fe20000400000 */
        /* <DEDUP_REMOVED lines=8> */
[----:B------:R-:W-:Y:S01]  /*8440*/  FFMA R24, R41, R40, R24 ;  /* 0x0000002829187223 */ /* 0x000fe20000000018 */
[----:B------:R-:W-:Y:S01]  /*8450*/  LOP3.LUT R40, R73, 0xffff0000, RZ, 0xc0, !PT ;  /* 0xffff000049287812 */ /* 0x000fe200078ec0ff */
[C---:B------:R-:W-:Y:S01]  /*8460*/  FFMA R25, R41.reuse, R42, R25 ;  /* 0x0000002a29197223 */ /* 0x040fe20000000019 */
[----:B------:R-:W-:Y:S01]  /*8470*/  FMUL R31, R38, R31 ;  /* 0x0000001f261f7220 */ /* 0x000fe20000400000 */
[C---:B------:R-:W-:Y:S01]  /*8480*/  FFMA R26, R41.reuse, R43, R26 ;  /* 0x0000002b291a7223 */ /* 0x040fe2000000001a */
[----:B------:R-:W-:Y:S01]  /*8490*/  SHF.L.U32 R43, R74, 0x10, RZ ;  /* 0x000000104a2b7819 */ /* 0x000fe200000006ff */
[----:B------:R-:W-:Y:S01]  /*84a0*/  FMUL R28, R38, R32 ;  /* 0x00000020261c7220 */ /* 0x000fe20000400000 */
[----:B------:R-:W-:Y:S01]  /*84b0*/  LOP3.LUT R42, R74, 0xffff0000, RZ, 0xc0, !PT ;  /* 0xffff00004a2a7812 */ /* 0x000fe200078ec0ff */
[C---:B------:R-:W-:Y:S01]  /*84c0*/  FMUL R29, R38.reuse, R33 ;  /* 0x00000021261d7220 */ /* 0x040fe20000400000 */
[C---:B------:R-:W-:Y:S01]  /*84d0*/  FMUL R30, R38.reuse, R34 ;  /* 0x00000022261e7220 */ /* 0x040fe20000400000 */
[----:B------:R-:W-:Y:S01]  /*84e0*/  FFMA R31, R41, R40, R31 ;  /* 0x00000028291f7223 */ /* 0x000fe2000000001f */
[----:B------:R-:W-:Y:S01]  /*84f0*/  FMUL R35, R38, R35 ;  /* 0x0000002326237220 */ /* 0x000fe20000400000 */
[----:B-1----:R-:W-:Y:S01]  /*8500*/  F2FP.BF16.F32.PACK_AB R52, R17, R16 ;  /* 0x000000101134723e */ /* 0x002fe200000010ff */
[----:B------:R-:W-:Y:S01]  /*8510*/  FFMA R28, R41, R43, R28 ;  /* 0x0000002b291c7223 */ /* 0x000fe2000000001c */
[----:B------:R-:W-:Y:S01]  /*8520*/  F2FP.BF16.F32.PACK_AB R53, R23, R18 ;  /* 0x000000121735723e */ /* 0x000fe200000010ff */
[----:B------:R-:W-:Y:S01]  /*8530*/  FFMA R29, R41, R42, R29 ;  /* 0x0000002a291d7223 */ /* 0x000fe2000000001d */
[----:B------:R-:W-:Y:S01]  /*8540*/  F2FP.BF16.F32.PACK_AB R54, R21, R20 ;  /* 0x000000141536723e */ /* 0x000fe200000010ff */
[----:B------:R-:W-:Y:S01]  /*8550*/  FFMA R30, R41, R45, R30 ;  /* 0x0000002d291e7223 */ /* 0x000fe2000000001e */
[----:B------:R-:W-:Y:S01]  /*8560*/  F2FP.BF16.F32.PACK_AB R55, R27, R22 ;  /* 0x000000161b37723e */ /* 0x000fe200000010ff */
[----:B------:R-:W-:Y:S01]  /*8570*/  FFMA R35, R41, R44, R35 ;  /* 0x0000002c29237223 */ /* 0x000fe20000000023 */
[----:B------:R-:W-:Y:S02]  /*8580*/  F2FP.BF16.F32.PACK_AB R100, R25, R24 ;  /* 0x000000181964723e */ /* 0x000fe400000010ff */
[----:B------:R-:W-:Y:S01]  /*8590*/  F2FP.BF16.F32.PACK_AB R101, R31, R26 ;  /* 0x0000001a1f65723e */ /* 0x000fe200000010ff */
[----:B------:R3:W-:Y:S01]  /*85a0*/  STS.128 [R92+0x2020], R52 ;  /* 0x002020345c007388 */ /* 0x0007e20000000c00 */
        /* <DEDUP_REMOVED lines=8> */
[----:B-1----:R-:W1:Y:S02]  /*8630*/  FENCE.VIEW.ASYNC.S ;  /* 0x00000000000073c6 */ /* 0x002e640000000000 */
[----:B-1----:R-:W-:Y:S06]  /*8640*/  BAR.SYNC.DEFER_BLOCKING 0x1, 0x80 ;  /* 0x0042000000007b1d */ /* 0x002fec0000010000 */
[----:B------:R-:W-:Y:S05]  /*8650*/  @P0 BRA `(.L_x_139) ;  /* 0x0000000000280947 */ /* 0x000fea0003800000 */
[----:B------:R-:W1:Y:S01]  /*8660*/  LDCU.64 UR6, c[0x0][0x348] ;  /* 0x00006900ff0677ac */ /* 0x000e620008000a00 */
[----:B------:R-:W-:Y:S02]  /*8670*/  UIADD3 UR9, UPT, UPT, UR49, 0x20, URZ ;  /* 0x0000002031097890 */ /* 0x000fe4000fffe0ff */
[----:B------:R-:W-:Y:S01]  /*8680*/  UIADD3 UR8, UPT, UPT, UR44, 0x2400, URZ ;  /* 0x000024002c087890 */ /* 0x000fe2000fffe0ff */
[----:B------:R-:W-:Y:S01]  /*8690*/  UMOV UR10, UR50 ;  /* 0x00000032000a7c82 */ /* 0x000fe20008000000 */
[----:B------:R-:W-:Y:S01]  /*86a0*/  UMOV UR11, UR36 ;  /* 0x00000024000b7c82 */ /* 0x000fe20008000000 */
[----:B-1----:R-:W-:Y:S04]  /*86b0*/  UIADD3 UR4, UP0, UPT, UR6, 0x680, URZ ;  /* 0x0000068006047890 */ /* 0x002fe8000ff1e0ff */
[----:B------:R-:W-:Y:S09]  /*86c0*/  UIADD3.X UR5, UPT, UPT, URZ, UR7, URZ, UP0, !UPT ;  /* 0x00000007ff057290 */ /* 0x000ff200087fe4ff */
[----:B------:R1:W-:Y:S01]  /*86d0*/  UTMASTG.3D [UR8], [UR4] ;  /* 0x00000008040073b5 */ /* 0x0003e20008010000 */
[----:B------:R0:W-:Y:S01]  /*86e0*/  UTMACMDFLUSH ;  /* 0x00000000000079b7 */ /* 0x0001e20000000000 */
[----:B-1----:R-:W-:Y:S04]  /*86f0*/  DEPBAR.LE SB0, 0x1 ;  /* 0x000080400000791a */ /* 0x002fe80000000000 */
.L_x_139:
[----:B------:R-:W-:Y:S05]  /*8700*/  BSYNC.RECONVERGENT B0 ;  /* 0x0000000000007941 */ /* 0x000fea0003800200 */
.L_x_138:
[----:B------:R-:W-:Y:S01]  /*8710*/  BAR.SYNC.DEFER_BLOCKING 0x1, 0x80 ;  /* 0x0042000000007b1d */ /* 0x000fe20000010000 */
[----:B------:R-:W-:Y:S04]  /*8720*/  UIADD3 UR4, UPT, UPT, UR46, 0x1, URZ ;  /* 0x000000012e047890 */ /* 0x000fe8000fffe0ff */
[----:B------:R-:W-:Y:S04]  /*8730*/  UISETP.NE.AND UP0, UPT, UR4, 0x4, UPT ;  /* 0x000000040400788c */ /* 0x000fe8000bf05270 */
[----:B------:R-:W-:Y:S01]  /*8740*/  USEL UR45, UR4, URZ, UP0 ;  /* 0x000000ff042d7287 */ /* 0x000fe20008000000 */
[----:B------:R1:W-:Y:S01]  /*8750*/  @P6 SYNCS.ARRIVE.TRANS64.RED.A1T0 RZ, [R104+URZ], RZ ;  /* 0x000000ff68ff69a7 */ /* 0x0003e200081004ff */
[----:B------:R-:W-:Y:S01]  /*8760*/  BSSY B1, `(.L_x_140) ;  /* 0x0000017000017945 */ /* 0x000fe20003800000 */
[----:B------:R-:W4:Y:S02]  /*8770*/  @P6 SYNCS.PHASECHK.TRANS64.TRYWAIT P0, [R62+URZ+0x100], R61 ;  /* 0x0001003d3e0065a7 */ /* 0x000f2400080011ff */
[----:B----4-:R-:W-:Y:S01]  /*8780*/  @P6 SEL R46, RZ, 0x1, !P0 ;  /* 0x00000001ff2e6807 */ /* 0x010fe20004000000 */
[----:B-1----:R-:W-:Y:S06]  /*8790*/  @!P6 BRA `(.L_x_141) ;  /* 0x00000000004ce947 */ /* 0x002fec0003800000 */
        /* <DEDUP_REMOVED lines=9> */
[----:B------:R-:W-:Y:S04]  /*8830*/  SHF.L.U32 R5, R91, 0x1f, RZ ;  /* 0x0000001f5b057819 */ /* 0x000fe800000006ff */
[----:B------:R-:W1:Y:S02]  /*8840*/  SYNCS.PHASECHK.TRANS64.TRYWAIT P0, [R62+URZ+0x100], R5 ;  /* 0x000100053e0075a7 */ /* 0x000e6400080011ff */
[----:B-1----:R-:W-:Y:S05]  /*8850*/  @!P0 BRA `(.L_x_144) ;  /* 0x0000002800e48947 */ /* 0x002fea0003800000 */
.L_x_143:
[----:B------:R-:W-:Y:S05]  /*8860*/  BSYNC B0 ;  /* 0x0000000000007941 */ /* 0x000fea0003800000 */
.L_x_142:
[----:B------:R-:W-:Y:S02]  /*8870*/  ISETP.NE.AND P0, PT, R60, RZ, PT ;  /* 0x000000ff3c00720c */ /* 0x000fe40003f05270 */
[----:B------:R-:W-:Y:S11]  /*8880*/  IADD3 R47, PT, PT, R47, 0x1, RZ ;  /* 0x000000012f2f7810 */ /* 0x000ff60007ffe0ff */
[----:B------:R4:W1:Y:S04]  /*8890*/  @P0 LDS.128 R48, [R4] ;  /* 0x0000000004300984 */ /* 0x0008680000000c00 */
[----:B------:R4:W1:Y:S04]  /*88a0*/  @P0 LDS.128 R56, [R3+0x10] ;  /* 0x0000100003380984 */ /* 0x0008680000000c00 */
[----:B------:R4:W1:Y:S04]  /*88b0*/  @P0 LDS.128 R64, [R2+0x20] ;  /* 0x0000200002400984 */ /* 0x0008680000000c00 */
[----:B------:R4:W1:Y:S02]  /*88c0*/  @P0 LDS.128 R72, [R0+0x30] ;  /* 0x0000300000480984 */ /* 0x0008640000000c00 */
.L_x_141:
[----:B------:R-:W-:Y:S05]  /*88d0*/  BSYNC B1 ;  /* 0x0000000000017941 */ /* 0x000fea0003800000 */
.L_x_140:
[----:B----4-:R-:W-:Y:S05]  /*88e0*/  VIADD R0, R39, 0x40 ;  /* 0x0000004027007836 */ /* 0x010fea0000000000 */
[----:B------:R-:W-:Y:S04]  /*88f0*/  SHF.R.U32.HI R0, RZ, 0x15, R0 ;  /* 0x00000015ff007819 */ /* 0x000fe80000011600 */
[----:B------:R-:W-:Y:S11]  /*8900*/  LOP3.LUT P0, RZ, R0, 0x3, R81, 0x48, !PT ;  /* 0x0000000300ff7812 */ /* 0x000ff60007804851 */
[----:B------:R-:W-:Y:S02]  /*8910*/  @!UPT UIADD3 URZ, UPT, UPT, URZ, URZ, URZ ;  /* 0x000000fffffff290 */ /* 0x000fe4000fffe0ff */
[----:B------:R-:W-:Y:S05]  /*8920*/  @!P0 BRA `(.L_x_145) ;  /* 0x0000000000408947 */ /* 0x000fea0003800000 */
[----:B------:R-:W1:Y:S01]  /*8930*/  LDCU.64 UR8, c[0x4][0x70] ;  /* 0x01000e00ff0877ac */ /* 0x000e620008000a00 */
[----:B------:R-:W-:Y:S01]  /*8940*/  MOV R3, 0x0 ;  /* 0x0000000000037802 */ /* 0x000fe20000000f00 */
[----:B------:R-:W-:Y:S02]  /*8950*/  HFMA2 R12, -RZ, RZ, 0, 5.9604644775390625e-08 ;  /* 0x00000001ff0c7431 */ /* 0x000fe400000001ff */
[----:B------:R-:W-:Y:S02]  /*8960*/  IMAD.MOV.U32 R8, RZ, RZ, 0x192 ;  /* 0x00000192ff087424 */ /* 0x000fe400078e00ff */
[----:B------:R-:W-:Y:S01]  /*8970*/  IMAD.MOV.U32 R13, RZ, RZ, RZ ;  /* 0x000000ffff0d7224 */ /* 0x000fe200078e00ff */
[----:B------:R-:W4:Y:S01]  /*8980*/  LDCU.64 UR6, c[0x4][0x78] ;  /* 0x01000f00ff0677ac */ /* 0x000f220008000a00 */
[----:B------:R-:W2:Y:S01]  /*8990*/  LDC.64 R2, c[0x4][R3] ;  /* 0x0100000003027b82 */ /* 0x000ea20000000a00 */
[----:B------:R-:W5:Y:S01]  /*89a0*/  LDCU.64 UR4, c[0x4][0x10] ;  /* 0x01000200ff0477ac */ /* 0x000f620008000a00 */
[----:B-1----:R-:W-:Y:S01]  /*89b0*/  MOV R5, UR9 ;  /* 0x0000000900057c02 */ /* 0x002fe20008000f00 */
[----:B------:R-:W-:Y:S01]  /*89c0*/  IMAD.U32 R4, RZ, RZ, UR8 ;  /* 0x00000008ff047e24 */ /* 0x000fe2000f8e00ff */
[----:B----4-:R-:W-:Y:S01]  /*89d0*/  MOV R7, UR7 ;  /* 0x0000000700077c02 */ /* 0x010fe20008000f00 */
[----:B------:R-:W-:Y:S01]  /*89e0*/  IMAD.U32 R6, RZ, RZ, UR6 ;  /* 0x00000006ff067e24 */ /* 0x000fe2000f8e00ff */
[----:B-----5:R-:W-:Y:S01]  /*89f0*/  MOV R11, UR5 ;  /* 0x00000005000b7c02 */ /* 0x020fe20008000f00 */
[----:B------:R-:W-:Y:S02]  /*8a00*/  IMAD.U32 R10, RZ, RZ, UR4 ;  /* 0x00000004ff0a7e24 */ /* 0x000fe4000f8e00ff */
[----:B------:R-:W-:Y:S07]  /*8a10*/  LEPC R20, `(.L_x_145) ;  /* 0x000000001014794e */ /* 0x000fee0000000000 */
[----:B--23--:R-:W-:Y:S05]  /*8a20*/  CALL.ABS.NOINC R2 ;  /* 0x0000000002007343 */ /* 0x00cfea0003c00000 */
.L_x_145:
[C---:B-1----:R-:W-:Y:S01]  /*8a30*/  SHF.L.U32 R40, R48.reuse, 0x10, RZ ;  /* 0x0000001030287819 */ /* 0x042fe200000006ff */
[----:B------:R-:W-:Y:S05]  /*8a40*/  WARPSYNC.ALL ;  /* 0x0000000000007948 */ /* 0x000fea0003800000 */
[----:B------:R-:W-:Y:S01]  /*8a50*/  R2UR UR4, R39 ;  /* 0x00000000270472ca */ /* 0x000fe200000e0000 */
[----:B------:R-:W-:Y:S01]  /*8a60*/  BSSY.RECONVERGENT B0, `(.L_x_146) ;  /* 0x000008f000007945 */ /* 0x000fe20003800200 */
[----:B------:R-:W-:Y:S02]  /*8a70*/  LOP3.LUT R43, R48, 0xffff0000, RZ, 0xc0, !PT ;  /* 0xffff0000302b7812 */ /* 0x000fe400078ec0ff */
[----:B------:R-:W-:Y:S02]  /*8a80*/  SHF.L.U32 R42, R49, 0x10, RZ ;  /* 0x00000010312a7819 */ /* 0x000fe400000006ff */
[C---:B------:R-:W-:Y:S02]  /*8a90*/  SHF.L.U32 R45, R51.reuse, 0x10, RZ ;  /* 0x00000010332d7819 */ /* 0x040fe400000006ff */
[----:B------:R-:W-:Y:S02]  /*8aa0*/  LOP3.LUT R44, R51, 0xffff0000, RZ, 0xc0, !PT ;  /* 0xffff0000332c7812 */ /* 0x000fe400078ec0ff */
[----:B------:R-:W-:Y:S02]  /*8ab0*/  ISETP.NE.AND P6, PT, R97, RZ, PT ;  /* 0x000000ff6100720c */ /* 0x000fe40003fc5270 */
[----:B------:R-:W-:Y:S01]  /*8ac0*/  ISETP.NE.AND P0, PT, R96, RZ, PT ;  /* 0x000000ff6000720c */ /* 0x000fe20003f05270 */
[----:B------:R-:W1:Y:S01]  /*8ad0*/  LDTM.x32 R4, tmem[UR4+0x40] ;  /* 0x00004004000479ee */ /* 0x000e6200082c0000 */
[----:B------:R-:W-:Y:S09]  /*8ae0*/  MOV R61, UR45 ;  /* 0x0000002d003d7c02 */ /* 0x000ff20008000f00 */
[----:B------:R-:W-:Y:S02]  /*8af0*/  @P6 LEA R61, R61, UR44, 0x3 ;  /* 0x0000002c3d3d6c11 */ /* 0x000fe4000f8e18ff */
[----:B------:R-:W-:Y:S02]  /*8b00*/  @P6 SHF.L.U32 R104, R91, 0x1f, RZ ;  /* 0x0000001f5b686819 */ /* 0x000fe400000006ff */
[----:B------:R-:W-:Y:S02]  /*8b10*/  @P6 IADD3 R62, PT, PT, R61, 0x120, RZ ;  /* 0x000001203d3e6810 */ /* 0x000fe40007ffe0ff */
[----:B------:R-:W-:Y:S02]  /*8b20*/  LEA R61, R47, UR44, 0x3 ;  /* 0x0000002c2f3d7c11 */ /* 0x000fe4000f8e18ff */
[----:B------:R-:W-:Y:S01]  /*8b30*/  @P6 PRMT R62, R99, 0x654, R62 ;  /* 0x00000654633e6816 */ /* 0x000fe2000000003e */
[C---:B-1----:R-:W-:Y:S01]  /*8b40*/  FMUL R0, R38.reuse, R4 ;  /* 0x0000000426007220 */ /* 0x042fe20000400000 */
[C---:B------:R-:W-:Y:S01]  /*8b50*/  FMUL R2, R38.reuse, R5 ;  /* 0x0000000526027220 */ /* 0x040fe20000400000 */
[C---:B------:R-:W-:Y:S01]  /*8b60*/  FMUL R3, R38.reuse, R6 ;  /* 0x0000000626037220 */ /* 0x040fe20000400000 */
        /* <DEDUP_REMOVED lines=8> */
[----:B---3--:R-:W-:Y:S01]  /*8bf0*/  F2FP.BF16.F32.PACK_AB R68, R2, R0 ;  /* 0x000000000244723e */ /* 0x008fe200000010ff */
[----:B------:R-:W-:Y:S01]  /*8c00*/  FMUL R5, R38, R9 ;  /* 0x0000000926057220 */ /* 0x000fe20000400000 */
[C---:B------:R-:W-:Y:S01]  /*8c10*/  FFMA R7, R41.reuse, R40, R7 ;  /* 0x0000002829077223 */ /* 0x040fe20000000007 */
[----:B------:R-:W-:Y:S01]  /*8c20*/  SHF.L.U32 R40, R56, 0x10, RZ ;  /* 0x0000001038287819 */ /* 0x000fe200000006ff */
[C---:B------:R-:W-:Y:S01]  /*8c30*/  FMUL R6, R38.reuse, R10 ;  /* 0x0000000a26067220 */ /* 0x040fe20000400000 */
[C---:B------:R-:W-:Y:S01]  /*8c40*/  FMUL R11, R38.reuse, R11 ;  /* 0x0000000b260b7220 */ /* 0x040fe20000400000 */
[----:B------:R-:W-:Y:S01]  /*8c50*/  FFMA R4, R41, R43, R4 ;  /* 0x0000002b29047223 */ /* 0x000fe20000000004 */
[----:B------:R-:W-:Y:S01]  /*8c60*/  SHF.L.U32 R43, R57, 0x10, RZ ;  /* 0x00000010392b7819 */ /* 0x000fe200000006ff */
[----:B------:R-:W-:Y:S01]  /*8c70*/  FMUL R8, R38, R12 ;  /* 0x0000000c26087220 */ /* 0x000fe20000400000 */
[----:B------:R-:W-:Y:S01]  /*8c80*/  F2FP.BF16.F32.PACK_AB R69, R7, R3 ;  /* 0x000000030745723e */ /* 0x000fe200000010ff */
[C---:B------:R-:W-:Y:S01]  /*8c90*/  FFMA R5, R41.reuse, R42, R5 ;  /* 0x0000002a29057223 */ /* 0x040fe20000000005 */
[----:B------:R-:W-:Y:S01]  /*8ca0*/  LOP3.LUT R42, R56, 0xffff0000, RZ, 0xc0, !PT ;  /* 0xffff0000382a7812 */ /* 0x000fe200078ec0ff */
[----:B------:R-:W-:Y:S01]  /*8cb0*/  FFMA R6, R41, R45, R6 ;  /* 0x0000002d29067223 */ /* 0x000fe20000000006 */
[----:B------:R-:W-:Y:S01]  /*8cc0*/  SHF.L.U32 R45, R65, 0x10, RZ ;  /* 0x00000010412d7819 */ /* 0x000fe200000006ff */
[----:B------:R-:W-:Y:S01]  /*8cd0*/  FFMA R11, R41, R44, R11 ;  /* 0x0000002c290b7223 */ /* 0x000fe2000000000b */
[----:B------:R-:W-:Y:S01]  /*8ce0*/  F2FP.BF16.F32.PACK_AB R70, R5, R4 ;  /* 0x000000040546723e */ /* 0x000fe200000010ff */
[----:B------:R-:W-:Y:S01]  /*8cf0*/  FFMA R8, R41, R40, R8 ;  /* 0x0000002829087223 */ /* 0x000fe20000000008 */
[----:B------:R-:W-:Y:S01]  /*8d00*/  LOP3.LUT R40, R57, 0xffff0000, RZ, 0xc0, !PT ;  /* 0xffff000039287812 */ /* 0x000fe200078ec0ff */
[C---:B------:R-:W-:Y:S01]  /*8d10*/  FMUL R9, R38.reuse, R13 ;  /* 0x0000000d26097220 */ /* 0x040fe20000400000 */
[----:B------:R-:W-:Y:S01]  /*8d20*/  F2FP.BF16.F32.PACK_AB R71, R11, R6 ;  /* 0x000000060b47723e */ /* 0x000fe200000010ff */
[C---:B------:R-:W-:Y:S01]  /*8d30*/  FMUL R10, R38.reuse, R14 ;  /* 0x0000000e260a7220 */ /* 0x040fe20000400000 */
[----:B------:R-:W-:Y:S01]  /*8d40*/  LOP3.LUT R44, R75, 0xffff0000, RZ, 0xc0, !PT ;  /* 0xffff00004b2c7812 */ /* 0x000fe200078ec0ff */
[----:B------:R-:W-:Y:S01]  /*8d50*/  FMUL R15, R38, R15 ;  /* 0x0000000f260f7220 */ /* 0x000fe20000400000 */
        /* <DEDUP_REMOVED lines=8> */
[----:B------:R-:W-:Y:S01]  /*8de0*/  FMUL R13, R38, R17 ;  /* 0x00000011260d7220 */ /* 0x000fe20000400000 */
[----:B------:R-:W-:Y:S01]  /*8df0*/  F2FP.BF16.F32.PACK_AB R53, R15, R10 ;  /* 0x0000000a0f35723e */ /* 0x000fe200000010ff */
[C---:B------:R-:W-:Y:S01]  /*8e00*/  FFMA R12, R41.reuse, R42, R12 ;  /* 0x0000002a290c7223 */ /* 0x040fe2000000000c */
[----:B------:R-:W-:Y:S01]  /*8e10*/  LOP3.LUT R42, R64, 0xffff0000, RZ, 0xc0, !PT ;  /* 0xffff0000402a7812 */ /* 0x000fe200078ec0ff */
[C---:B------:R-:W-:Y:S01]  /*8e20*/  FMUL R14, R38.reuse, R18 ;  /* 0x00000012260e7220 */ /* 0x040fe20000400000 */
[----:B------:R-:W-:Y:S01]  /*8e30*/  FFMA R13, R41, R40, R13 ;  /* 0x00000028290d7223 */ /* 0x000fe2000000000d */
[----:B------:R-:W-:Y:S01]  /*8e40*/  LOP3.LUT R40, R59, 0xffff0000, RZ, 0xc0, !PT ;  /* 0xffff00003b287812 */ /* 0x000fe200078ec0ff */
[----:B------:R1:W-:Y:S01]  /*8e50*/  STS.128 [R94+0x4000], R68 ;  /* 0x004000445e007388 */ /* 0x0003e20000000c00 */
[----:B------:R-:W-:Y:S01]  /*8e60*/  FMUL R19, R38, R19 ;  /* 0x0000001326137220 */ /* 0x000fe20000400000 */
[----:B------:R-:W-:Y:S01]  /*8e70*/  FFMA R14, R41, R43, R14 ;  /* 0x0000002b290e7223 */ /* 0x000fe2000000000e */
[----:B------:R-:W-:Y:S01]  /*8e80*/  SHF.L.U32 R43, R64, 0x10, RZ ;  /* 0x00000010402b7819 */ /* 0x000fe200000006ff */
[C---:B------:R-:W-:Y:S01]  /*8e90*/  FMUL R16, R38.reuse, R20 ;  /* 0x0000001426107220 */ /* 0x040fe20000400000 */
        /* <DEDUP_REMOVED lines=18> */
[C---:B------:R-:W-:Y:S01]  /*8fc0*/  FMUL R22, R38.reuse, R26 ;  /* 0x0000001a26167220 */ /* 0x040fe20000400000 */
[----:B------:R-:W-:Y:S01]  /*8fd0*/  FMUL R27, R38, R27 ;  /* 0x0000001b261b7220 */ /* 0x000fe20000400000 */
[----:B------:R-:W-:Y:S01]  /*8fe0*/  FFMA R20, R41, R43, R20 ;  /* 0x0000002b29147223 */ /* 0x000fe20000000014 */
[----:B------:R-:W-:Y:S01]  /*8ff0*/  SHF.L.U32 R43, R73, 0x10, RZ ;  /* 0x00000010492b7819 */ /* 0x000fe200000006ff */
[C---:B------:R-:W-:Y:S01]  /*9000*/  FFMA R21, R41.reuse, R40, R21 ;  /* 0x0000002829157223 */ /* 0x040fe20000000015 */
[C---:B------:R-:W-:Y:S01]  /*9010*/  FFMA R22, R41.reuse, R45, R22 ;  /* 0x0000002d29167223 */ /* 0x040fe20000000016 */
[C---:B------:R-:W-:Y:S01]  /*9020*/  FFMA R27, R41.reuse, R42, R27 ;  /* 0x0000002a291b7223 */ /* 0x040fe2000000001b */
[----:B------:R-:W-:Y:S01]  /*9030*/  SHF.L.U32 R40, R72, 0x10, RZ ;  /* 0x0000001048287819 */ /* 0x000fe200000006ff */
[----:B------:R-:W-:Y:S01]  /*9040*/  FMUL R24, R38, R28 ;  /* 0x0000001c26187220 */ /* 0x000fe20000400000 */
[----:B------:R-:W-:Y:S01]  /*9050*/  LOP3.LUT R42, R72, 0xffff0000, RZ, 0xc0, !PT ;  /* 0xffff0000482a7812 */ /* 0x000fe200078ec0ff */
[C---:B------:R-:W-:Y:S01]  /*9060*/  FMUL R25, R38.reuse, R29 ;  /* 0x0000001d26197220 */ /* 0x040fe20000400000 */
[C---:B------:R-:W-:Y:S01]  /*9070*/  FMUL R26, R38.reuse, R30 ;  /* 0x0000001e261a7220 */ /* 0x040fe20000400000 */
[----:B------:R-:W-:Y:S01]  /*9080*/  FFMA R24, R41, R40, R24 ;  /* 0x0000002829187223 */ /* 0x000fe20000000018 */
[----:B------:R-:W-:Y:S01]  /*9090*/  LOP3.LUT R40, R73, 0xffff0000, RZ, 0xc0, !PT ;  /* 0xffff000049287812 */ /* 0x000fe200078ec0ff */
[C---:B------:R-:W-:Y:S01]  /*90a0*/  FFMA R25, R41.reuse, R42, R25 ;  /* 0x0000002a29197223 */ /* 0x040fe20000000019 */
        /* <DEDUP_REMOVED lines=42> */
.L_x_147:
[----:B------:R-:W-:Y:S05]  /*9350*/  BSYNC.RECONVERGENT B0 ;  /* 0x0000000000007941 */ /* 0x000fea0003800200 */
.L_x_146:
        /* <DEDUP_REMOVED lines=21> */
.L_x_151:
[----:B------:R-:W-:Y:S05]  /*94b0*/  BSYNC B0 ;  /* 0x0000000000007941 */ /* 0x000fea0003800000 */
.L_x_150:
[----:B------:R-:W-:Y:S11]  /*94c0*/  ISETP.NE.AND P0, PT, R60, RZ, PT ;  /* 0x000000ff3c00720c */ /* 0x000ff60003f05270 */
[----:B------:R-:W-:Y:S02]  /*94d0*/  @!UPT UIADD3 URZ, UPT, UPT, URZ, URZ, URZ ;  /* 0x000000fffffff290 */ /* 0x000fe4000fffe0ff */
[----:B------:R4:W1:Y:S04]  /*94e0*/  @P0 LDS.128 R48, [R3] ;  /* 0x0000000003300984 */ /* 0x0008680000000c00 */
[----:B------:R4:W1:Y:S04]  /*94f0*/  @P0 LDS.128 R56, [R2+0x10] ;  /* 0x0000100002380984 */ /* 0x0008680000000c00 */
[----:B------:R4:W1:Y:S04]  /*9500*/  @P0 LDS.128 R64, [R0+0x20] ;  /* 0x0000200000400984 */ /* 0x0008680000000c00 */
[----:B------:R4:W1:Y:S02]  /*9510*/  @P0 LDS.128 R72, [R47+0x30] ;  /* 0x000030002f480984 */ /* 0x0008640000000c00 */
.L_x_149:
[----:B------:R-:W-:Y:S05]  /*9520*/  BSYNC B1 ;  /* 0x0000000000017941 */ /* 0x000fea0003800000 */
.L_x_148:
[----:B----4-:R-:W-:Y:S05]  /*9530*/  VIADD R0, R39, 0x60 ;  /* 0x0000006027007836 */ /* 0x010fea0000000000 */
[----:B------:R-:W-:Y:S04]  /*9540*/  SHF.R.U32.HI R0, RZ, 0x15, R0 ;  /* 0x00000015ff007819 */ /* 0x000fe80000011600 */
[----:B------:R-:W-:Y:S11]  /*9550*/  LOP3.LUT P0, RZ, R0, 0x3, R81, 0x48, !PT ;  /* 0x0000000300ff7812 */ /* 0x000ff60007804851 */
[----:B------:R-:W-:Y:S02]  /*9560*/  @!UPT UIADD3 URZ, UPT, UPT, URZ, URZ, URZ ;  /* 0x000000fffffff290 */ /* 0x000fe4000fffe0ff */
[----:B------:R-:W-:Y:S05]  /*9570*/  @!P0 BRA `(.L_x_153) ;  /* 0x0000000000408947 */ /* 0x000fea0003800000 */
[----:B------:R-:W4:Y:S01]  /*9580*/  LDCU.64 UR8, c[0x4][0x70] ;  /* 0x01000e00ff0877ac */ /* 0x000f220008000a00 */
[----:B------:R-:W-:Y:S01]  /*9590*/  MOV R3, 0x0 ;  /* 0x0000000000037802 */ /* 0x000fe20000000f00 */
[----:B------:R-:W-:Y:S02]  /*95a0*/  HFMA2 R12, -RZ, RZ, 0, 5.9604644775390625e-08 ;  /* 0x00000001ff0c7431 */ /* 0x000fe400000001ff */
[----:B------:R-:W-:Y:S02]  /*95b0*/  IMAD.MOV.U32 R8, RZ, RZ, 0x192 ;  /* 0x00000192ff087424 */ /* 0x000fe400078e00ff */
[----:B------:R-:W-:Y:S01]  /*95c0*/  IMAD.MOV.U32 R13, RZ, RZ, RZ ;  /* 0x000000ffff0d7224 */ /* 0x000fe200078e00ff */
[----:B------:R-:W5:Y:S01]  /*95d0*/  LDCU.64 UR6, c[0x4][0x78] ;  /* 0x01000f00ff0677ac */ /* 0x000f620008000a00 */
[----:B------:R-:W2:Y:S01]  /*95e0*/  LDC.64 R2, c[0x4][R3] ;  /* 0x0100000003027b82 */ /* 0x000ea20000000a00 */
[----:B------:R-:W3:Y:S01]  /*95f0*/  LDCU.64 UR4, c[0x4][0x10] ;  /* 0x01000200ff0477ac */ /* 0x000ee20008000a00 */
[----:B----4-:R-:W-:Y:S01]  /*9600*/  MOV R5, UR9 ;  /* 0x0000000900057c02 */ /* 0x010fe20008000f00 */
[----:B-1----:R-:W-:Y:S01]  /*9610*/  IMAD.U32 R4, RZ, RZ, UR8 ;  /* 0x00000008ff047e24 */ /* 0x002fe2000f8e00ff */
[----:B-----5:R-:W-:Y:S01]  /*9620*/  MOV R7, UR7 ;  /* 0x0000000700077c02 */ /* 0x020fe20008000f00 */
[----:B------:R-:W-:Y:S01]  /*9630*/  IMAD.U32 R6, RZ, RZ, UR6 ;  /* 0x00000006ff067e24 */ /* 0x000fe2000f8e00ff */
[----:B---3--:R-:W-:Y:S01]  /*9640*/  MOV R11, UR5 ;  /* 0x00000005000b7c02 */ /* 0x008fe20008000f00 */
[----:B------:R-:W-:Y:S02]  /*9650*/  IMAD.U32 R10, RZ, RZ, UR4 ;  /* 0x00000004ff0a7e24 */ /* 0x000fe4000f8e00ff */
[----:B------:R-:W-:Y:S07]  /*9660*/  LEPC R20, `(.L_x_153) ;  /* 0x000000001014794e */ /* 0x000fee0000000000 */
[----:B--2---:R-:W-:Y:S05]  /*9670*/  CALL.ABS.NOINC R2 ;  /* 0x0000000002007343 */ /* 0x004fea0003c00000 */
.L_x_153:
[----:B------:R-:W-:Y:S01]  /*9680*/  ISETP.NE.AND P0, PT, R96, RZ, PT ;  /* 0x000000ff6000720c */ /* 0x000fe20003f05270 */
[----:B------:R-:W-:Y:S05]  /*9690*/  WARPSYNC.ALL ;  /* 0x0000000000007948 */ /* 0x000fea0003800000 */
[----:B------:R-:W-:Y:S01]  /*96a0*/  R2UR UR4, R39 ;  /* 0x00000000270472ca */ /* 0x000fe200000e0000 */
[----:B------:R-:W-:Y:S01]  /*96b0*/  BSSY.RECONVERGENT B0, `(.L_x_154) ;  /* 0x000008c000007945 */ /* 0x000fe20003800200 */
[C---:B-1----:R-:W-:Y:S02]  /*96c0*/  SHF.L.U32 R40, R48.reuse, 0x10, RZ ;  /* 0x0000001030287819 */ /* 0x042fe400000006ff */
[----:B------:R-:W-:Y:S02]  /*96d0*/  LOP3.LUT R42, R48, 0xffff0000, RZ, 0xc0, !PT ;  /* 0xffff0000302a7812 */ /* 0x000fe400078ec0ff */
[C---:B------:R-:W-:Y:S02]  /*96e0*/  SHF.L.U32 R43, R49.reuse, 0x10, RZ ;  /* 0x00000010312b7819 */ /* 0x040fe400000006ff */
[----:B------:R-:W-:Y:S02]  /*96f0*/  LOP3.LUT R44, R49, 0xffff0000, RZ, 0xc0, !PT ;  /* 0xffff0000312c7812 */ /* 0x000fe400078ec0ff */
[C---:B------:R-:W-:Y:S02]  /*9700*/  SHF.L.U32 R45, R50.reuse, 0x10, RZ ;  /* 0x00000010322d7819 */ /* 0x040fe400000006ff */
[----:B------:R-:W-:Y:S01]  /*9710*/  LOP3.LUT R46, R50, 0xffff0000, RZ, 0xc0, !PT ;  /* 0xffff0000322e7812 */ /* 0x000fe200078ec0ff */
[----:B------:R-:W1:Y:S01]  /*9720*/  LDTM.x32 R4, tmem[UR4+0x60] ;  /* 0x00006004000479ee */ /* 0x000e6200082c0000 */
[C---:B------:R-:W-:Y:S01]  /*9730*/  SHF.L.U32 R47, R51.reuse, 0x10, RZ ;  /* 0x00000010332f7819 */ /* 0x040fe200000006ff */
[----:B------:R-:W-:Y:S01]  /*9740*/  NOP ;  /* 0x0000000000007918 */ /* 0x000fe20000000000 */
[----:B------:R-:W-:Y:S02]  /*9750*/  LOP3.LUT R48, R51, 0xffff0000, RZ, 0xc0, !PT ;  /* 0xffff000033307812 */ /* 0x000fe400078ec0ff */
[C---:B------:R-:W-:Y:S02]  /*9760*/  SHF.L.U32 R49, R56.reuse, 0x10, RZ ;  /* 0x0000001038317819 */ /* 0x040fe400000006ff */
[----:B------:R-:W-:Y:S02]  /*9770*/  LOP3.LUT R51, R56, 0xffff0000, RZ, 0xc0, !PT ;  /* 0xffff000038337812 */ /* 0x000fe400078ec0ff */
[C---:B------:R-:W-:Y:S02]  /*9780*/  SHF.L.U32 R50, R57.reuse, 0x10, RZ ;  /* 0x0000001039327819 */ /* 0x040fe400000006ff */
[----:B---3--:R-:W-:Y:S02]  /*9790*/  LOP3.LUT R52, R57, 0xffff0000, RZ, 0xc0, !PT ;  /* 0xffff000039347812 */ /* 0x008fe400078ec0ff */
[C---:B------:R-:W-:Y:S02]  /*97a0*/  SHF.L.U32 R53, R58.reuse, 0x10, RZ ;  /* 0x000000103a357819 */ /* 0x040fe400000006ff */
[----:B------:R-:W-:Y:S02]  /*97b0*/  LOP3.LUT R54, R58, 0xffff0000, RZ, 0xc0, !PT ;  /* 0xffff00003a367812 */ /* 0x000fe400078ec0ff */
[C---:B------:R-:W-:Y:S02]  /*97c0*/  SHF.L.U32 R55, R59.reuse, 0x10, RZ ;  /* 0x000000103b377819 */ /* 0x040fe400000006ff */
[----:B------:R-:W-:Y:S02]  /*97d0*/  IADD3 R98, PT, PT, R98, 0x190, RZ ;  /* 0x0000019062627810 */ /* 0x000fe40007ffe0ff */
[----:B------:R-:W-:Y:S02]  /*97e0*/  LOP3.LUT R56, R59, 0xffff0000, RZ, 0xc0, !PT ;  /* 0xffff00003b387812 */ /* 0x000fe400078ec0ff */
[----:B------:R-:W-:Y:S01]  /*97f0*/  SHF.L.U32 R57, R64, 0x10, RZ ;  /* 0x0000001040397819 */ /* 0x000fe200000006ff */
[----:B-1----:R-:W-:Y:S01]  /*9800*/  FMUL R4, R38, R4 ;  /* 0x0000000426047220 */ /* 0x002fe20000400000 */
[----:B------:R-:W-:Y:S01]  /*9810*/  LOP3.LUT R58, R64, 0xffff0000, RZ, 0xc0, !PT ;  /* 0xffff0000403a7812 */ /* 0x000fe200078ec0ff */
[----:B------:R-:W-:Y:S01]  /*9820*/  FMUL R5, R38, R5 ;  /* 0x0000000526057220 */ /* 0x000fe20000400000 */
[----:B------:R-:W-:Y:S01]  /*9830*/  LOP3.LUT R98, R98, 0xfefffff8, RZ, 0xc0, !PT ;  /* 0xfefffff862627812 */ /* 0x000fe200078ec0ff */
[C---:B------:R-:W-:Y:S01]  /*9840*/  FFMA R4, R41.reuse, R40, R4 ;  /* 0x0000002829047223 */ /* 0x040fe20000000004 */
[C---:B------:R-:W-:Y:S01]  /*9850*/  FMUL R6, R38.reuse, R6 ;  /* 0x0000000626067220 */ /* 0x040fe20000400000 */
[----:B------:R-:W-:Y:S01]  /*9860*/  FFMA R5, R41, R42, R5 ;  /* 0x0000002a29057223 */ /* 0x000fe20000000005 */
[----:B------:R-:W-:Y:S01]  /*9870*/  SHF.L.U32 R59, R65, 0x10, RZ ;  /* 0x00000010413b7819 */ /* 0x000fe200000006ff */
[----:B------:R1:W-:Y:S01]  /*9880*/  SYNCS.ARRIVE.TRANS64.RED.A1T0 RZ, [R98+URZ], RZ ;  /* 0x000000ff62ff79a7 */ /* 0x0003e200081004ff */
[----:B------:R-:W-:Y:S01]  /*9890*/  FFMA R6, R41, R43, R6 ;  /* 0x0000002b29067223 */ /* 0x000fe20000000006 */
[C---:B------:R-:W-:Y:S01]  /*98a0*/  FMUL R7, R38.reuse, R7 ;  /* 0x0000000726077220 */ /* 0x040fe20000400000 */
[----:B------:R-:W-:Y:S01]  /*98b0*/  F2FP.BF16.F32.PACK_AB R100, R5, R4 ;  /* 0x000000040564723e */ /* 0x000fe200000010ff */
[C---:B------:R-:W-:Y:S01]  /*98c0*/  FMUL R8, R38.reuse, R8 ;  /* 0x0000000826087220 */ /* 0x040fe20000400000 */
[----:B------:R-:W-:Y:S01]  /*98d0*/  FMUL R9, R38, R9 ;  /* 0x0000000926097220 */ /* 0x000fe20000400000 */
[----:B------:R-:W-:Y:S01]  /*98e0*/  LOP3.LUT R60, R65, 0xffff0000, RZ, 0xc0, !PT ;  /* 0xffff0000413c7812 */ /* 0x000fe200078ec0ff */
[C---:B------:R-:W-:Y:S01]  /*98f0*/  FFMA R7, R41.reuse, R44, R7 ;  /* 0x0000002c29077223 */ /* 0x040fe20000000007 */
[C---:B------:R-:W-:Y:S01]  /*9900*/  FFMA R8, R41.reuse, R45, R8 ;  /* 0x0000002d29087223 */ /* 0x040fe20000000008 */
[----:B------:R-:W-:Y:S01]  /*9910*/  SHF.L.U32 R61, R66, 0x10, RZ ;  /* 0x00000010423d7819 */ /* 0x000fe200000006ff */
[----:B------:R-:W-:Y:S01]  /*9920*/  FFMA R9, R41, R46, R9 ;  /* 0x0000002e29097223 */ /* 0x000fe20000000009 */
[C---:B------:R-:W-:Y:S01]  /*9930*/  FMUL R10, R38.reuse, R10 ;  /* 0x0000000a260a7220 */ /* 0x040fe20000400000 */
[----:B------:R-:W-:Y:S01]  /*9940*/  F2FP.BF16.F32.PACK_AB R101, R7, R6 ;  /* 0x000000060765723e */ /* 0x000fe200000010ff */
[C---:B------:R-:W-:Y:S01]  /*9950*/  FMUL R11, R38.reuse, R11 ;  /* 0x0000000b260b7220 */ /* 0x040fe20000400000 */
[----:B------:R-:W-:Y:S01]  /*9960*/  FMUL R0, R38, R12 ;  /* 0x0000000c26007220 */ /* 0x000fe20000400000 */
[----:B------:R-:W-:Y:S01]  /*9970*/  F2FP.BF16.F32.PACK_AB R102, R9, R8 ;  /* 0x000000080966723e */ /* 0x000fe200000010ff */
[C---:B------:R-:W-:Y:S01]  /*9980*/  FFMA R10, R41.reuse, R47, R10 ;  /* 0x0000002f290a7223 */ /* 0x040fe2000000000a */
[C---:B------:R-:W-:Y:S01]  /*9990*/  FFMA R11, R41.reuse, R48, R11 ;  /* 0x00000030290b7223 */ /* 0x040fe2000000000b */
[----:B------:R-:W-:Y:S01]  /*99a0*/  LOP3.LUT R62, R66, 0xffff0000, RZ, 0xc0, !PT ;  /* 0xffff0000423e7812 */ /* 0x000fe200078ec0ff */
[----:B------:R-:W-:Y:S01]  /*99b0*/  FFMA R0, R41, R49, R0 ;  /* 0x0000003129007223 */ /* 0x000fe20000000000 */
[C---:B------:R-:W-:Y:S01]  /*99c0*/  FMUL R2, R38.reuse, R13 ;  /* 0x0000000d26027220 */ /* 0x040fe20000400000 */
[----:B------:R-:W-:Y:S01]  /*99d0*/  SHF.L.U32 R63, R67, 0x10, RZ ;  /* 0x00000010433f7819 */ /* 0x000fe200000006ff */
[C---:B------:R-:W-:Y:S01]  /*99e0*/  FMUL R3, R38.reuse, R14 ;  /* 0x0000000e26037220 */ /* 0x040fe20000400000 */
[----:B------:R-:W-:Y:S01]  /*99f0*/  F2FP.BF16.F32.PACK_AB R103, R11, R10 ;  /* 0x0000000a0b67723e */ /* 0x000fe200000010ff */
[----:B------:R-:W-:Y:S01]  /*9a00*/  FFMA R2, R41, R51, R2 ;  /* 0x0000003329027223 */ /* 0x000fe20000000002 */
[C---:B------:R-:W-:Y:S01]  /*9a10*/  FMUL R15, R38.reuse, R15 ;  /* 0x0000000f260f7220 */ /* 0x040fe20000400000 */
[C---:B------:R-:W-:Y:S01]  /*9a20*/  FMUL R12, R38.reuse, R16 ;  /* 0x00000010260c7220 */ /* 0x040fe20000400000 */
[----:B------:R-:W-:Y:S01]  /*9a30*/  FMUL R13, R38, R17 ;  /* 0x00000011260d7220 */ /* 0x000fe20000400000 */
[----:B------:R1:W-:Y:S01]  /*9a40*/  STS.128 [R94+0x6000], R100 ;  /* 0x006000645e007388 */ /* 0x0003e20000000c00 */
[----:B------:R-:W-:Y:S01]  /*9a50*/  LOP3.LUT R64, R67, 0xffff0000, RZ, 0xc0, !PT ;  /* 0xffff000043407812 */ /* 0x000fe200078ec0ff */
[C---:B------:R-:W-:Y:S01]  /*9a60*/  FFMA R3, R41.reuse, R50, R3 ;  /* 0x0000003229037223 */ /* 0x040fe20000000003 */
[----:B------:R-:W-:Y:S01]  /*9a70*/  SHF.L.U32 R65, R72, 0x10, RZ ;  /* 0x0000001048417819 */ /* 0x000fe200000006ff */
[C---:B------:R-:W-:Y:S01]  /*9a80*/  FFMA R15, R41.reuse, R52, R15 ;  /* 0x00000034290f7223 */ /* 0x040fe2000000000f */
[----:B------:R-:W-:Y:S01]  /*9a90*/  F2FP.BF16.F32.PACK_AB R104, R2, R0 ;  /* 0x000000000268723e */ /* 0x000fe200000010ff */
[C---:B------:R-:W-:Y:S01]  /*9aa0*/  FFMA R12, R41.reuse, R53, R12 ;  /* 0x00000035290c7223 */ /* 0x040fe2000000000c */
[C---:B------:R-:W-:Y:S01]  /*9ab0*/  FFMA R13, R41.reuse, R54, R13 ;  /* 0x00000036290d7223 */ /* 0x040fe2000000000d */
[C---:B------:R-:W-:Y:S01]  /*9ac0*/  FMUL R14, R38.reuse, R18 ;  /* 0x00000012260e7220 */ /* 0x040fe20000400000 */
[C---:B------:R-:W-:Y:S01]  /*9ad0*/  FMUL R19, R38.reuse, R19 ;  /* 0x0000001326137220 */ /* 0x040fe20000400000 */
[C---:B------:R-:W-:Y:S01]  /*9ae0*/  FMUL R16, R38.reuse, R20 ;  /* 0x0000001426107220 */ /* 0x040fe20000400000 */
[C---:B------:R-:W-:Y:S01]  /*9af0*/  FMUL R17, R38.reuse, R21 ;  /* 0x0000001526117220 */ /* 0x040fe20000400000 */
[C---:B------:R-:W-:Y:S01]  /*9b00*/  FFMA R14, R41.reuse, R55, R14 ;  /* 0x00000037290e7223 */ /* 0x040fe2000000000e */
        /* <DEDUP_REMOVED lines=9> */
[----:B------:R-:W-:Y:S01]  /*9ba0*/  FFMA R23, R41, R60, R23 ;  /* 0x0000003c29177223 */ /* 0x000fe20000000017 */
[C---:B------:R-:W-:Y:S01]  /*9bb0*/  FMUL R27, R38.reuse, R27 ;  /* 0x0000001b261b7220 */ /* 0x040fe20000400000 */
[----:B------:R-:W-:Y:S01]  /*9bc0*/  F2FP.BF16.F32.PACK_AB R105, R15, R3 ;  /* 0x000000030f69723e */ /* 0x000fe200000010ff */
[----:B------:R-:W-:Y:S01]  /*9bd0*/  FFMA R20, R41, R61, R20 ;  /* 0x0000003d29147223 */ /* 0x000fe20000000014 */
[----:B------:R-:W-:Y:S01]  /*9be0*/  F2FP.BF16.F32.PACK_AB R106, R13, R12 ;  /* 0x0000000c0d6a723e */ /* 0x000fe200000010ff */
[----:B------:R-:W-:Y:S01]  /*9bf0*/  FMUL R24, R38, R28 ;  /* 0x0000001c26187220 */ /* 0x000fe20000400000 */
[----:B------:R-:W-:Y:S01]  /*9c00*/  F2FP.BF16.F32.PACK_AB R107, R19, R14 ;  /* 0x0000000e136b723e */ /* 0x000fe200000010ff */
[----:B------:R-:W-:Y:S01]  /*9c10*/  FFMA R21, R41, R62, R21 ;  /* 0x0000003e29157223 */ /* 0x000fe20000000015 */
[----:B------:R-:W-:Y:S01]  /*9c20*/  LOP3.LUT R66, R72, 0xffff0000, RZ, 0xc0, !PT ;  /* 0xffff000048427812 */ /* 0x000fe200078ec0ff */
[C---:B------:R-:W-:Y:S01]  /*9c30*/  FMUL R25, R38.reuse, R29 ;  /* 0x0000001d26197220 */ /* 0x040fe20000400000 */
[----:B------:R-:W-:Y:S01]  /*9c40*/  SHF.L.U32 R67, R73, 0x10, RZ ;  /* 0x0000001049437819 */ /* 0x000fe200000006ff */
[----:B------:R1:W-:Y:S01]  /*9c50*/  STS.128 [R93+0x6010], R104 ;  /* 0x006010685d007388 */ /* 0x0003e20000000c00 */
[----:B------:R-:W-:Y:S01]  /*9c60*/  FFMA R22, R41, R63, R22 ;  /* 0x0000003f29167223 */ /* 0x000fe20000000016 */
[----:B------:R-:W-:Y:S01]  /*9c70*/  LOP3.LUT R68, R73, 0xffff0000, RZ, 0xc0, !PT ;  /* 0xffff000049447812 */ /* 0x000fe200078ec0ff */
[----:B------:R-:W-:Y:S01]  /*9c80*/  FMUL R26, R38, R30 ;  /* 0x0000001e261a7220 */ /* 0x000fe20000400000 */
[C---:B------:R-:W-:Y:S01]  /*9c90*/  FFMA R27, R41.reuse, R64, R27 ;  /* 0x00000040291b7223 */ /* 0x040fe2000000001b */
[----:B------:R-:W-:Y:S01]  /*9ca0*/  SHF.L.U32 R69, R74, 0x10, RZ ;  /* 0x000000104a457819 */ /* 0x000fe200000006ff */
[----:B------:R-:W-:Y:S01]  /*9cb0*/  FMUL R31, R38, R31 ;  /* 0x0000001f261f7220 */ /* 0x000fe20000400000 */
[C---:B------:R-:W-:Y:S01]  /*9cc0*/  FFMA R24, R41.reuse, R65, R24 ;  /* 0x0000004129187223 */ /* 0x040fe20000000018 */
[----:B------:R-:W-:Y:S01]  /*9cd0*/  LOP3.LUT R70, R74, 0xffff0000, RZ, 0xc0, !PT ;  /* 0xffff00004a467812 */ /* 0x000fe200078ec0ff */
[C---:B------:R-:W-:Y:S01]  /*9ce0*/  FMUL R28, R38.reuse, R32 ;  /* 0x00000020261c7220 */ /* 0x040fe20000400000 */
[----:B------:R-:W-:Y:S01]  /*9cf0*/  FFMA R25, R41, R66, R25 ;  /* 0x0000004229197223 */ /* 0x000fe20000000019 */
[----:B------:R-:W-:Y:S01]  /*9d00*/  SHF.L.U32 R71, R75, 0x10, RZ ;  /* 0x000000104b477819 */ /* 0x000fe200000006ff */
[C---:B------:R-:W-:Y:S01]  /*9d10*/  FMUL R29, R38.reuse, R33 ;  /* 0x00000021261d7220 */ /* 0x040fe20000400000 */
[----:B------:R-:W-:Y:S01]  /*9d20*/  FFMA R26, R41, R67, R26 ;  /* 0x00000043291a7223 */ /* 0x000fe2000000001a */
[----:B------:R-:W-:Y:S01]  /*9d30*/  LOP3.LUT R72, R75, 0xffff0000, RZ, 0xc0, !PT ;  /* 0xffff00004b487812 */ /* 0x000fe200078ec0ff */
        /* <DEDUP_REMOVED lines=26> */
[----:B------:R-:W-:Y:S02]  /*9ee0*/  UIADD3 UR9, UPT, UPT, UR49, 0x60, URZ ;  /* 0x0000006031097890 */ /* 0x000fe4000fffe0ff */
[----:B------:R-:W-:Y:S01]  /*9ef0*/  UIADD3 UR8, UPT, UPT, UR44, 0x6400, URZ ;  /* 0x000064002c087890 */ /* 0x000fe2000fffe0ff */
[----:B------:R-:W-:Y:S01]  /*9f00*/  UMOV UR10, UR50 ;  /* 0x00000032000a7c82 */ /* 0x000fe20008000000 */
[----:B------:R-:W-:Y:S01]  /*9f10*/  UMOV UR11, UR36 ;  /* 0x00000024000b7c82 */ /* 0x000fe20008000000 */
[----:B---3--:R-:W-:Y:S04]  /*9f20*/  UIADD3 UR4, UP0, UPT, UR6, 0x680, URZ ;  /* 0x0000068006047890 */ /* 0x008fe8000ff1e0ff */
[----:B------:R-:W-:Y:S09]  /*9f30*/  UIADD3.X UR5, UPT, UPT, URZ, UR7, URZ, UP0, !UPT ;  /* 0x00000007ff057290 */ /* 0x000ff200087fe4ff */
[----:B------:R3:W-:Y:S01]  /*9f40*/  UTMASTG.3D [UR8], [UR4] ;  /* 0x00000008040073b5 */ /* 0x0007e20008010000 */
[----:B------:R0:W-:Y:S01]  /*9f50*/  UTMACMDFLUSH ;  /* 0x00000000000079b7 */ /* 0x0001e20000000000 */
[----:B---3--:R-:W-:Y:S04]  /*9f60*/  DEPBAR.LE SB0, 0x1 ;  /* 0x000080400000791a */ /* 0x008fe80000000000 */
.L_x_155:
[----:B------:R-:W-:Y:S05]  /*9f70*/  BSYNC.RECONVERGENT B0 ;  /* 0x0000000000007941 */ /* 0x000fea0003800200 */
.L_x_154:
[----:B------:R-:W-:Y:S01]  /*9f80*/  BAR.SYNC.DEFER_BLOCKING 0x1, 0x80 ;  /* 0x0042000000007b1d */ /* 0x000fe20000010000 */
[----:B------:R-:W-:Y:S01]  /*9f90*/  UISETP.NE.AND UP0, UPT, UR47, -0x4, UPT ;  /* 0xfffffffc2f00788c */ /* 0x000fe2000bf05270 */
[----:B------:R-:W-:Y:S08]  /*9fa0*/  IADD3 R0, PT, PT, R36, 0x1, RZ ;  /* 0x0000000124007810 */ /* 0x000ff00007ffe0ff */
[----:B------:R-:W-:Y:S05]  /*9fb0*/  BRA.U !UP0, `(.L_x_156) ;  /* 0x0000000108247547 */ /* 0x000fea000b800000 */
[----:B------:R-:W-:Y:S01]  /*9fc0*/  ISETP.NE.AND P0, PT, R97, RZ, PT ;  /* 0x000000ff6100720c */ /* 0x000fe20003f05270 */
[----:B------:R-:W-:Y:S01]  /*9fd0*/  IMAD.U32 R2, RZ, RZ, UR46 ;  /* 0x0000002eff027e24 */ /* 0x000fe2000f8e00ff */
[----:B------:R-:W-:Y:S04]  /*9fe0*/  UIADD3 UR4, UPT, UPT, UR46, 0x1, URZ ;  /* 0x000000012e047890 */ /* 0x000fe8000fffe0ff */
[----:B------:R-:W-:Y:S04]  /*9ff0*/  UISETP.NE.AND UP0, UPT, UR4, 0x4, UPT ;  /* 0x000000040400788c */ /* 0x000fe8000bf05270 */
[----:B------:R-:W-:Y:S03]  /*a000*/  USEL UR46, UR4, URZ, UP0 ;  /* 0x000000ff042e7287 */ /* 0x000fe60008000000 */
[----:B------:R-:W-:Y:S05]  /*a010*/  @P0 LEA R2, R2, UR44, 0x3 ;  /* 0x0000002c02020c11 */ /* 0x000fea000f8e18ff */
[----:B------:R-:W-:Y:S05]  /*a020*/  @P0 VIADD R2, R2, 0x120 ;  /* 0x0000012002020836 */ /* 0x000fea0000000000 */
[----:B------:R-:W-:Y:S04]  /*a030*/  @P0 PRMT R2, R99, 0x654, R2 ;  /* 0x0000065463020816 */ /* 0x000fe80000000002 */
[----:B------:R3:W-:Y:S03]  /*a040*/  @P0 SYNCS.ARRIVE.TRANS64.RED.A1T0 RZ, [R2+URZ], RZ ;  /* 0x000000ff02ff09a7 */ /* 0x0007e600081004ff */
.L_x_156:
[----:B------:R-:W-:Y:S01]  /*a050*/  R2UR UR5, R82 ;  /* 0x00000000520572ca */ /* 0x000fe200000e0000 */
[----:B------:R-:W-:Y:S01]  /*a060*/  UISETP.NE.AND UP0, UPT, UR61, URZ, UPT ;  /* 0x000000ff3d00728c */ /* 0x000fe2000bf05270 */
[----:B------:R-:W-:Y:S01]  /*a070*/  R2UR UR4, R83 ;  /* 0x00000000530472ca */ /* 0x000fe200000e0000 */
[----:B------:R-:W-:Y:S01]  /*a080*/  UIADD3 UR47, UPT, UPT, UR47, 0x4, URZ ;  /* 0x000000042f2f7890 */ /* 0x000fe2000fffe0ff */
[----:B------:R-:W-:Y:S01]  /*a090*/  ISETP.NE.AND P0, PT, R87, 0x2, PT ;  /* 0x000000025700780c */ /* 0x000fe20003f05270 */
[----:B------:R-:W-:Y:S01]  /*a0a0*/  UMOV UR36, UR60 ;  /* 0x0000003c00247c82 */ /* 0x000fe20008000000 */
[----:B------:R-:W-:Y:S02]  /*a0b0*/  ISETP.NE.AND P1, PT, R0, 0x4, PT ;  /* 0x000000040000780c */ /* 0x000fe40003f25270 */
[----:B---3--:R-:W-:Y:S02]  /*a0c0*/  SEL R2, RZ, 0x1, P0 ;  /* 0x00000001ff027807 */ /* 0x008fe40000000000 */
[----:B------:R-:W-:Y:S02]  /*a0d0*/  SEL R3, RZ, 0x1, P1 ;  /* 0x00000001ff037807 */ /* 0x000fe40000800000 */
[----:B------:R-:W-:Y:S01]  /*a0e0*/  LOP3.LUT R89, R89, R2, RZ, 0x3c, !PT ;  /* 0x0000000259597212 */ /* 0x000fe200078e3cff */
[----:B------:R-:W-:Y:S01]  /*a0f0*/  UIADD3 UR34, UPT, UPT, UR37, UR5, URZ ;  /* 0x0000000525227290 */ /* 0x000fe2000fffe0ff */
[----:B------:R-:W-:Y:S01]  /*a100*/  LOP3.LUT R90, R90, R3, RZ, 0x3c, !PT ;  /* 0x000000035a5a7212 */ /* 0x000fe200078e3cff */
[----:B------:R-:W-:Y:S01]  /*a110*/  UIADD3 UR35, UPT, UPT, UR38, UR4, URZ ;  /* 0x0000000426237290 */ /* 0x000fe2000fffe0ff */
[----:B------:R-:W-:Y:S02]  /*a120*/  SEL R87, R87, RZ, P0 ;  /* 0x000000ff57577207 */ /* 0x000fe40000000000 */
[----:B------:R-:W-:Y:S01]  /*a130*/  SEL R36, R0, RZ, P1 ;  /* 0x000000ff00247207 */ /* 0x000fe20000800000 */
[----:B------:R-:W-:Y:S08]  /*a140*/  BRA.U UP0, `(.L_x_157) ;  /* 0xffffffbd00f07547 */ /* 0x000ff0000b83ffff */
[----:B------:R-:W-:-:S13]  /*a150*/  R2UR UR4, R84 ;  /* 0x00000000540472ca */ /* 0x000fda00000e0000 */
[----:B------:R-:W-:-:S09]  /*a160*/  UISETP.NE.AND UP0, UPT, UR4, URZ, UPT ;  /* 0x000000ff0400728c */ /* 0x000fd2000bf05270 */
[----:B------:R-:W-:Y:S05]  /*a170*/  BRA.U !UP0, `(.L_x_158) ;  /* 0x0000000108487547 */ /* 0x000fea000b800000 */
[----:B------:R-:W3:Y:S02]  /*a180*/  LDCU.64 UR4, c[0x0][0x890] ;  /* 0x00011200ff0477ac */ /* 0x000ee40008000a00 */
[----:B---3--:R-:W-:-:S04]  /*a190*/  UISETP.NE.U32.AND UP0, UPT, UR4, URZ, UPT ;  /* 0x000000ff0400728c */ /* 0x008fc8000bf05070 */
[----:B------:R-:W-:-:S09]  /*a1a0*/  UISETP.NE.AND.EX UP0, UPT, UR5, URZ, UPT, UP0 ;  /* 0x000000ff0500728c */ /* 0x000fd2000bf05300 */
[----:B------:R-:W-:Y:S05]  /*a1b0*/  BRA.U UP0, `(.L_x_159) ;  /* 0x00000001000c7547 */ /* 0x000fea000b800000 */
[----:B------:R-:W-:-:S13]  /*a1c0*/  FSETP.NEU.AND P0, PT, R41, RZ, PT ;  /* 0x000000ff2900720b */ /* 0x000fda0003f0d000 */
[----:B------:R-:W-:Y:S05]  /*a1d0*/  @!P0 EXIT ;  /* 0x000000000000894d */ /* 0x000fea0003800000 */
[----:B------:R-:W-:Y:S05]  /*a1e0*/  BRA `(.L_x_158) ;  /* 0x00000000002c7947 */ /* 0x000fea0003800000 */
.L_x_159:
[----:B------:R-:W-:Y:S01]  /*a1f0*/  ISETP.NE.AND P0, PT, R86, RZ, PT ;  /* 0x000000ff5600720c */ /* 0x000fe20003f05270 */
[----:B------:R-:W-:-:S12]  /*a200*/  BSSY.RECONVERGENT B0, `(.L_x_158) ;  /* 0x0000009000007945 */ /* 0x000fd80003800200 */
[----:B------:R-:W-:Y:S05]  /*a210*/  @P0 BRA `(.L_x_160) ;  /* 0x0000000000140947 */ /* 0x000fea0003800000 */
[----:B------:R-:W3:Y:S02]  /*a220*/  LDCU.64 UR4, c[0x0][0x888] ;  /* 0x00011100ff0477ac */ /* 0x000ee40008000a00 */
[----:B---3--:R-:W-:-:S04]  /*a230*/  ISETP.NE.U32.AND P0, PT, RZ, UR4, PT ;  /* 0x00000004ff007c0c */ /* 0x008fc8000bf05070 */
[----:B------:R-:W-:-:S13]  /*a240*/  ISETP.NE.AND.EX P0, PT, RZ, UR5, PT, P0 ;  /* 0x00000005ff007c0c */ /* 0x000fda000bf05300 */
[----:B------:R-:W-:Y:S05]  /*a250*/  @!P0 EXIT ;  /* 0x000000000000894d */ /* 0x000fea0003800000 */
[----:B------:R-:W-:Y:S05]  /*a260*/  BRA `(.L_x_161) ;  /* 0x0000000000087947 */ /* 0x000fea0003800000 */
.L_x_160:
[----:B------:R-:W-:-:S13]  /*a270*/  FSETP.NEU.AND P0, PT, R41, RZ, PT ;  /* 0x000000ff2900720b */ /* 0x000fda0003f0d000 */
[----:B------:R-:W-:Y:S05]  /*a280*/  @!P0 EXIT ;  /* 0x000000000000894d */ /* 0x000fea0003800000 */
.L_x_161:
[----:B------:R-:W-:Y:S05]  /*a290*/  BSYNC.RECONVERGENT B0 ;  /* 0x0000000000007941 */ /* 0x000fea0003800200 */
.L_x_158:
[----:B------:R-:W3:Y:S01]  /*a2a0*/  S2UR UR5, SR_CgaCtaId ;  /* 0x00000000000579c3 */ /* 0x000ee20000008800 */
[----:B------:R-:W-:Y:S01]  /*a2b0*/  ULEA UR4, UR46, UR44, 0x3 ;  /* 0x0000002c2e047291 */ /* 0x000fe2000f8e18ff */
[----:B------:R-:W-:-:S04]  /*a2c0*/  DEPBAR.LE SB0, 0x0 ;  /* 0x000080000000791a */ /* 0x000fc80000000000 */
[----:B------:R-:W-:-:S04]  /*a2d0*/  UIADD3 UR4, UPT, UPT, UR4, 0x120, URZ ;  /* 0x0000012004047890 */ /* 0x000fc8000fffe0ff */
[----:B---3--:R-:W-:-:S09]  /*a2e0*/  UPRMT UR4, UR5, 0x654, UR4 ;  /* 0x0000065405047896 */ /* 0x008fd20008000004 */
[----:B------:R-:W-:Y:S01]  /*a2f0*/  SYNCS.ARRIVE.TRANS64.RED.A1T0 RZ, [UR4], RZ ;  /* 0x000000ffffff79a7 */ /* 0x000fe20008100404 */
[----:B------:R-:W-:Y:S05]  /*a300*/  EXIT ;  /* 0x000000000000794d */ /* 0x000fea0003800000 */
.L_x_25:
[----:B-1----:R1:W3:Y:S02]  /*a310*/  SYNCS.PHASECHK.TRANS64.TRYWAIT P0, [R0+URZ+0x1c0], R3 ;  /* 0x0001c003000075a7 */ /* 0x0022e400080011ff */
[----:B---3--:R-:W-:Y:S05]  /*a320*/  @!P0 NANOSLEEP.SYNCS 0x989680 ;  /* 0x009896800000895d */ /* 0x008fea0003900000 */
[----:B------:R-:W3:Y:S02]  /*a330*/  @!P0 SYNCS.PHASECHK.TRANS64 P0, [R0+URZ+0x1c0], R3 ;  /* 0x0001c003000085a7 */ /* 0x000ee400080010ff */
[----:B---3--:R-:W-:Y:S05]  /*a340*/  @!P0 BRA `(.L_x_25) ;  /* 0xfffffffc00f08947 */ /* 0x008fea000383ffff */
[----:B------:R-:W-:Y:S05]  /*a350*/  BRA `(.L_x_162) ;  /* 0xffffff78004c7947 */ /* 0x000fea000383ffff */
.L_x_28:
[----:B-1----:R-:W-:-:S07]  /*a360*/  MOV R0, UR33 ;  /* 0x0000002100007c02 */ /* 0x002fce0008000f00 */
.L_x_163:
[----:B-1----:R1:W3:Y:S02]  /*a370*/  SYNCS.PHASECHK.TRANS64.TRYWAIT P0, [R0+URZ+0x80], R3 ;  /* 0x00008003000075a7 */ /* 0x0022e400080011ff */
[----:B---3--:R-:W-:Y:S05]  /*a380*/  @!P0 NANOSLEEP.SYNCS 0x989680 ;  /* 0x009896800000895d */ /* 0x008fea0003900000 */
[----:B------:R-:W3:Y:S02]  /*a390*/  @!P0 SYNCS.PHASECHK.TRANS64 P0, [R0+URZ+0x80], R3 ;  /* 0x00008003000085a7 */ /* 0x000ee400080010ff */
[----:B---3--:R-:W-:Y:S05]  /*a3a0*/  @!P0 BRA `(.L_x_163) ;  /* 0xfffffffc00f08947 */ /* 0x008fea000383ffff */
[----:B------:R-:W-:Y:S05]  /*a3b0*/  BRA `(.L_x_27) ;  /* 0xffffff78009c7947 */ /* 0x000fea000383ffff */
.L_x_35:
[----:B-1----:R-:W-:-:S07]  /*a3c0*/  MOV R0, UR9 ;  /* 0x0000000900007c02 */ /* 0x002fce0008000f00 */
.L_x_164:
[----:B-1----:R1:W3:Y:S02]  /*a3d0*/  SYNCS.PHASECHK.TRANS64.TRYWAIT P0, [R0+URZ+0x80], R3 ;  /* 0x00008003000075a7 */ /* 0x0022e400080011ff */
[----:B---3--:R-:W-:Y:S05]  /*a3e0*/  @!P0 NANOSLEEP.SYNCS 0x989680 ;  /* 0x009896800000895d */ /* 0x008fea0003900000 */
[----:B------:R-:W3:Y:S02]  /*a3f0*/  @!P0 SYNCS.PHASECHK.TRANS64 P0, [R0+URZ+0x80], R3 ;  /* 0x00008003000085a7 */ /* 0x000ee400080010ff */
[----:B---3--:R-:W-:Y:S05]  /*a400*/  @!P0 BRA `(.L_x_164) ;  /* 0xfffffffc00f08947 */ /* 0x008fea000383ffff */
[----:B------:R-:W-:Y:S05]  /*a410*/  BRA `(.L_x_34) ;  /* 0xffffff7c00607947 */ /* 0x000fea000383ffff */
.L_x_40:
[----:B-1----:R1:W3:Y:S02]  /*a420*/  SYNCS.PHASECHK.TRANS64.TRYWAIT P0, [R3+URZ+0x150], R0 ;  /* 0x00015000030075a7 */ /* 0x0022e400080011ff */
[----:B---3--:R-:W-:Y:S05]  /*a430*/  @!P0 NANOSLEEP.SYNCS 0x989680 ;  /* 0x009896800000895d */ /* 0x008fea0003900000 */
[----:B------:R-:W3:Y:S02]  /*a440*/  @!P0 SYNCS.PHASECHK.TRANS64 P0, [R3+URZ+0x150], R0 ;  /* 0x00015000030085a7 */ /* 0x000ee400080010ff */
[----:B---3--:R-:W-:Y:S05]  /*a450*/  @!P0 BRA `(.L_x_40) ;  /* 0xfffffffc00f08947 */ /* 0x008fea000383ffff */
[----:B------:R-:W-:Y:S05]  /*a460*/  BRA `(.L_x_165) ;  /* 0xffffff8000047947 */ /* 0x000fea000383ffff */
.L_x_44:
[----:B-1----:R-:W-:-:S07]  /*a470*/  MOV R0, UR4 ;  /* 0x0000000400007c02 */ /* 0x002fce0008000f00 */
.L_x_166:
[----:B-1----:R1:W3:Y:S02]  /*a480*/  SYNCS.PHASECHK.TRANS64.TRYWAIT P0, [R0+URZ], R3 ;  /* 0x00000003000075a7 */ /* 0x0022e400080011ff */
[----:B---3--:R-:W-:Y:S05]  /*a490*/  @!P0 NANOSLEEP.SYNCS 0x989680 ;  /* 0x009896800000895d */ /* 0x008fea0003900000 */
[----:B------:R-:W3:Y:S02]  /*a4a0*/  @!P0 SYNCS.PHASECHK.TRANS64 P0, [R0+URZ], R3 ;  /* 0x00000003000085a7 */ /* 0x000ee400080010ff */
[----:B---3--:R-:W-:Y:S05]  /*a4b0*/  @!P0 BRA `(.L_x_166) ;  /* 0xfffffffc00f08947 */ /* 0x008fea000383ffff */
[----:B------:R-:W-:Y:S05]  /*a4c0*/  BRA `(.L_x_167) ;  /* 0xffffff8400b07947 */ /* 0x000fea000383ffff */
.L_x_45:
[----:B------:R-:W-:-:S07]  /*a4d0*/  MOV R0, UR5 ;  /* 0x0000000500007c02 */ /* 0x000fce0008000f00 */
.L_x_168:
[----:B-1----:R1:W3:Y:S02]  /*a4e0*/  SYNCS.PHASECHK.TRANS64.TRYWAIT P0, [R0+URZ], R3 ;  /* 0x00000003000075a7 */ /* 0x0022e400080011ff */
[----:B---3--:R-:W-:Y:S05]  /*a4f0*/  @!P0 NANOSLEEP.SYNCS 0x989680 ;  /* 0x009896800000895d */ /* 0x008fea0003900000 */
[----:B------:R-:W3:Y:S02]  /*a500*/  @!P0 SYNCS.PHASECHK.TRANS64 P0, [R0+URZ], R3 ;  /* 0x00000003000085a7 */ /* 0x000ee400080010ff */
[----:B---3--:R-:W-:Y:S05]  /*a510*/  @!P0 BRA `(.L_x_168) ;  /* 0xfffffffc00f08947 */ /* 0x008fea000383ffff */
[----:B------:R-:W-:Y:S05]  /*a520*/  BRA `(.L_x_169) ;  /* 0xffffff8400bc7947 */ /* 0x000fea000383ffff */
.L_x_46:
[----:B------:R-:W-:-:S07]  /*a530*/  MOV R0, UR5 ;  /* 0x0000000500007c02 */ /* 0x000fce0008000f00 */
.L_x_170:
[----:B-1----:R1:W3:Y:S02]  /*a540*/  SYNCS.PHASECHK.TRANS64.TRYWAIT P0, [R0+URZ], R3 ;  /* 0x00000003000075a7 */ /* 0x0022e400080011ff */
[----:B---3--:R-:W-:Y:S05]  /*a550*/  @!P0 NANOSLEEP.SYNCS 0x989680 ;  /* 0x009896800000895d */ /* 0x008fea0003900000 */
[----:B------:R-:W3:Y:S02]  /*a560*/  @!P0 SYNCS.PHASECHK.TRANS64 P0, [R0+URZ], R3 ;  /* 0x00000003000085a7 */ /* 0x000ee400080010ff */
[----:B---3--:R-:W-:Y:S05]  /*a570*/  @!P0 BRA `(.L_x_170) ;  /* 0xfffffffc00f08947 */ /* 0x008fea000383ffff */
[----:B------:R-:W-:Y:S05]  /*a580*/  BRA `(.L_x_171) ;  /* 0xffffff8400c87947 */ /* 0x000fea000383ffff */
.L_x_47:
[----:B------:R-:W-:-:S07]  /*a590*/  MOV R0, UR5 ;  /* 0x0000000500007c02 */ /* 0x000fce0008000f00 */
.L_x_172:
[----:B-1----:R1:W3:Y:S02]  /*a5a0*/  SYNCS.PHASECHK.TRANS64.TRYWAIT P0, [R0+URZ], R3 ;  /* 0x00000003000075a7 */ /* 0x0022e400080011ff */
[----:B---3--:R-:W-:Y:S05]  /*a5b0*/  @!P0 NANOSLEEP.SYNCS 0x989680 ;  /* 0x009896800000895d */ /* 0x008fea0003900000 */
[----:B------:R-:W3:Y:S02]  /*a5c0*/  @!P0 SYNCS.PHASECHK.TRANS64 P0, [R0+URZ], R3 ;  /* 0x00000003000085a7 */ /* 0x000ee400080010ff */
[----:B---3--:R-:W-:Y:S05]  /*a5d0*/  @!P0 BRA `(.L_x_172) ;  /* 0xfffffffc00f08947 */ /* 0x008fea000383ffff */
[----:B------:R-:W-:Y:S05]  /*a5e0*/  BRA `(.L_x_173) ;  /* 0xffffff8400d47947 */ /* 0x000fea000383ffff */
.L_x_48:
[----:B------:R-:W-:-:S07]  /*a5f0*/  MOV R0, UR5 ;  /* 0x0000000500007c02 */ /* 0x000fce0008000f00 */
.L_x_174:
[----:B-1----:R1:W3:Y:S02]  /*a600*/  SYNCS.PHASECHK.TRANS64.TRYWAIT P0, [R0+URZ], R3 ;  /* 0x00000003000075a7 */ /* 0x0022e400080011ff */
[----:B---3--:R-:W-:Y:S05]  /*a610*/  @!P0 NANOSLEEP.SYNCS 0x989680 ;  /* 0x009896800000895d */ /* 0x008fea0003900000 */
[----:B------:R-:W3:Y:S02]  /*a620*/  @!P0 SYNCS.PHASECHK.TRANS64 P0, [R0+URZ], R3 ;  /* 0x00000003000085a7 */ /* 0x000ee400080010ff */
[----:B---3--:R-:W-:Y:S05]  /*a630*/  @!P0 BRA `(.L_x_174) ;  /* 0xfffffffc00f08947 */ /* 0x008fea000383ffff */
[----:B------:R-:W-:Y:S05]  /*a640*/  BRA `(.L_x_175) ;  /* 0xffffff8400e07947 */ /* 0x000fea000383ffff */
.L_x_49:
[----:B------:R-:W-:-:S07]  /*a650*/  MOV R0, UR5 ;  /* 0x0000000500007c02 */ /* 0x000fce0008000f00 */
.L_x_176:
[----:B-1----:R1:W3:Y:S02]  /*a660*/  SYNCS.PHASECHK.TRANS64.TRYWAIT P0, [R0+URZ], R3 ;  /* 0x00000003000075a7 */ /* 0x0022e400080011ff */
[----:B---3--:R-:W-:Y:S05]  /*a670*/  @!P0 NANOSLEEP.SYNCS 0x989680 ;  /* 0x009896800000895d */ /* 0x008fea0003900000 */
[----:B------:R-:W3:Y:S02]  /*a680*/  @!P0 SYNCS.PHASECHK.TRANS64 P0, [R0+URZ], R3 ;  /* 0x00000003000085a7 */ /* 0x000ee400080010ff */
[----:B---3--:R-:W-:Y:S05]  /*a690*/  @!P0 BRA `(.L_x_176) ;  /* 0xfffffffc00f08947 */ /* 0x008fea000383ffff */
[----:B------:R-:W-:Y:S05]  /*a6a0*/  BRA `(.L_x_177) ;  /* 0xffffff8400ec7947 */ /* 0x000fea000383ffff */
.L_x_50:
[----:B------:R-:W-:-:S07]  /*a6b0*/  MOV R0, UR5 ;  /* 0x0000000500007c02 */ /* 0x000fce0008000f00 */
.L_x_178:
[----:B-1----:R1:W3:Y:S02]  /*a6c0*/  SYNCS.PHASECHK.TRANS64.TRYWAIT P0, [R0+URZ], R3 ;  /* 0x00000003000075a7 */ /* 0x0022e400080011ff */
[----:B---3--:R-:W-:Y:S05]  /*a6d0*/  @!P0 NANOSLEEP.SYNCS 0x989680 ;  /* 0x009896800000895d */ /* 0x008fea0003900000 */
[----:B------:R-:W3:Y:S02]  /*a6e0*/  @!P0 SYNCS.PHASECHK.TRANS64 P0, [R0+URZ], R3 ;  /* 0x00000003000085a7 */ /* 0x000ee400080010ff */
[----:B---3--:R-:W-:Y:S05]  /*a6f0*/  @!P0 BRA `(.L_x_178) ;  /* 0xfffffffc00f08947 */ /* 0x008fea000383ffff */
[----:B------:R-:W-:Y:S05]  /*a700*/  BRA `(.L_x_179) ;  /* 0xffffff8400f87947 */ /* 0x000fea000383ffff */
.L_x_51:
[----:B------:R-:W-:-:S07]  /*a710*/  MOV R0, UR5 ;  /* 0x0000000500007c02 */ /* 0x000fce0008000f00 */
.L_x_180:
[----:B-1----:R1:W3:Y:S02]  /*a720*/  SYNCS.PHASECHK.TRANS64.TRYWAIT P0, [R0+URZ], R3 ;  /* 0x00000003000075a7 */ /* 0x0022e400080011ff */
[----:B---3--:R-:W-:Y:S05]  /*a730*/  @!P0 NANOSLEEP.SYNCS 0x989680 ;  /* 0x009896800000895d */ /* 0x008fea0003900000 */
[----:B------:R-:W3:Y:S02]  /*a740*/  @!P0 SYNCS.PHASECHK.TRANS64 P0, [R0+URZ], R3 ;  /* 0x00000003000085a7 */ /* 0x000ee400080010ff */
[----:B---3--:R-:W-:Y:S05]  /*a750*/  @!P0 BRA `(.L_x_180) ;  /* 0xfffffffc00f08947 */ /* 0x008fea000383ffff */
[----:B------:R-:W-:Y:S05]  /*a760*/  BRA `(.L_x_181) ;  /* 0xffffff8800047947 */ /* 0x000fea000383ffff */
.L_x_52:
[----:B------:R-:W-:-:S07]  /*a770*/  MOV R0, UR5 ;  /* 0x0000000500007c02 */ /* 0x000fce0008000f00 */
.L_x_182:
[----:B-1----:R1:W3:Y:S02]  /*a780*/  SYNCS.PHASECHK.TRANS64.TRYWAIT P0, [R0+URZ], R3 ;  /* 0x00000003000075a7 */ /* 0x0022e400080011ff */
[----:B---3--:R-:W-:Y:S05]  /*a790*/  @!P0 NANOSLEEP.SYNCS 0x989680 ;  /* 0x009896800000895d */ /* 0x008fea0003900000 */
[----:B------:R-:W3:Y:S02]  /*a7a0*/  @!P0 SYNCS.PHASECHK.TRANS64 P0, [R0+URZ], R3 ;  /* 0x00000003000085a7 */ /* 0x000ee400080010ff */
[----:B---3--:R-:W-:Y:S05]  /*a7b0*/  @!P0 BRA `(.L_x_182) ;  /* 0xfffffffc00f08947 */ /* 0x008fea000383ffff */
[----:B------:R-:W-:Y:S05]  /*a7c0*/  BRA `(.L_x_183) ;  /* 0xffffff8800107947 */ /* 0x000fea000383ffff */
.L_x_53:
[----:B------:R-:W-:-:S07]  /*a7d0*/  MOV R0, UR5 ;  /* 0x0000000500007c02 */ /* 0x000fce0008000f00 */
.L_x_184:
[----:B-1----:R1:W3:Y:S02]  /*a7e0*/  SYNCS.PHASECHK.TRANS64.TRYWAIT P0, [R0+URZ], R3 ;  /* 0x00000003000075a7 */ /* 0x0022e400080011ff */
[----:B---3--:R-:W-:Y:S05]  /*a7f0*/  @!P0 NANOSLEEP.SYNCS 0x989680 ;  /* 0x009896800000895d */ /* 0x008fea0003900000 */
[----:B------:R-:W3:Y:S02]  /*a800*/  @!P0 SYNCS.PHASECHK.TRANS64 P0, [R0+URZ], R3 ;  /* 0x00000003000085a7 */ /* 0x000ee400080010ff */
[----:B---3--:R-:W-:Y:S05]  /*a810*/  @!P0 BRA `(.L_x_184) ;  /* 0xfffffffc00f08947 */ /* 0x008fea000383ffff */
[----:B------:R-:W-:Y:S05]  /*a820*/  BRA `(.L_x_185) ;  /* 0xffffff88001c7947 */ /* 0x000fea000383ffff */
.L_x_54:
[----:B------:R-:W-:-:S07]  /*a830*/  MOV R0, UR5 ;  /* 0x0000000500007c02 */ /* 0x000fce0008000f00 */
.L_x_186:
[----:B-1----:R1:W3:Y:S02]  /*a840*/  SYNCS.PHASECHK.TRANS64.TRYWAIT P0, [R0+URZ], R3 ;  /* 0x00000003000075a7 */ /* 0x0022e400080011ff */
[----:B---3--:R-:W-:Y:S05]  /*a850*/  @!P0 NANOSLEEP.SYNCS 0x989680 ;  /* 0x009896800000895d */ /* 0x008fea0003900000 */
[----:B------:R-:W3:Y:S02]  /*a860*/  @!P0 SYNCS.PHASECHK.TRANS64 P0, [R0+URZ], R3 ;  /* 0x00000003000085a7 */ /* 0x000ee400080010ff */
[----:B---3--:R-:W-:Y:S05]  /*a870*/  @!P0 BRA `(.L_x_186) ;  /* 0xfffffffc00f08947 */ /* 0x008fea000383ffff */
[----:B------:R-:W-:Y:S05]  /*a880*/  BRA `(.L_x_187) ;  /* 0xffffff8800287947 */ /* 0x000fea000383ffff */
.L_x_55:
[----:B------:R-:W-:-:S07]  /*a890*/  MOV R0, UR5 ;  /* 0x0000000500007c02 */ /* 0x000fce0008000f00 */
.L_x_188:
[----:B-1----:R1:W3:Y:S02]  /*a8a0*/  SYNCS.PHASECHK.TRANS64.TRYWAIT P0, [R0+URZ], R3 ;  /* 0x00000003000075a7 */ /* 0x0022e400080011ff */
[----:B---3--:R-:W-:Y:S05]  /*a8b0*/  @!P0 NANOSLEEP.SYNCS 0x989680 ;  /* 0x009896800000895d */ /* 0x008fea0003900000 */
[----:B------:R-:W3:Y:S02]  /*a8c0*/  @!P0 SYNCS.PHASECHK.TRANS64 P0, [R0+URZ], R3 ;  /* 0x00000003000085a7 */ /* 0x000ee400080010ff */
[----:B---3--:R-:W-:Y:S05]  /*a8d0*/  @!P0 BRA `(.L_x_188) ;  /* 0xfffffffc00f08947 */ /* 0x008fea000383ffff */
[----:B------:R-:W-:Y:S05]  /*a8e0*/  BRA `(.L_x_189) ;  /* 0xffffff8800347947 */ /* 0x000fea000383ffff */
.L_x_56:
[----:B------:R-:W-:-:S07]  /*a8f0*/  MOV R0, UR5 ;  /* 0x0000000500007c02 */ /* 0x000fce0008000f00 */
.L_x_190:
[----:B-1----:R1:W3:Y:S02]  /*a900*/  SYNCS.PHASECHK.TRANS64.TRYWAIT P0, [R0+URZ], R3 ;  /* 0x00000003000075a7 */ /* 0x0022e400080011ff */
[----:B---3--:R-:W-:Y:S05]  /*a910*/  @!P0 NANOSLEEP.SYNCS 0x989680 ;  /* 0x009896800000895d */ /* 0x008fea0003900000 */
[----:B------:R-:W3:Y:S02]  /*a920*/  @!P0 SYNCS.PHASECHK.TRANS64 P0, [R0+URZ], R3 ;  /* 0x00000003000085a7 */ /* 0x000ee400080010ff */
[----:B---3--:R-:W-:Y:S05]  /*a930*/  @!P0 BRA `(.L_x_190) ;  /* 0xfffffffc00f08947 */ /* 0x008fea000383ffff */
[----:B------:R-:W-:Y:S05]  /*a940*/  BRA `(.L_x_191) ;  /* 0xffffff8800407947 */ /* 0x000fea000383ffff */
.L_x_57:
[----:B------:R-:W-:-:S07]  /*a950*/  MOV R0, UR5 ;  /* 0x0000000500007c02 */ /* 0x000fce0008000f00 */
.L_x_192:
[----:B-1----:R1:W3:Y:S02]  /*a960*/  SYNCS.PHASECHK.TRANS64.TRYWAIT P0, [R0+URZ], R3 ;  /* 0x00000003000075a7 */ /* 0x0022e400080011ff */
[----:B---3--:R-:W-:Y:S05]  /*a970*/  @!P0 NANOSLEEP.SYNCS 0x989680 ;  /* 0x009896800000895d */ /* 0x008fea0003900000 */
[----:B------:R-:W3:Y:S02]  /*a980*/  @!P0 SYNCS.PHASECHK.TRANS64 P0, [R0+URZ], R3 ;  /* 0x00000003000085a7 */ /* 0x000ee400080010ff */
[----:B---3--:R-:W-:Y:S05]  /*a990*/  @!P0 BRA `(.L_x_192) ;  /* 0xfffffffc00f08947 */ /* 0x008fea000383ffff */
[----:B------:R-:W-:Y:S05]  /*a9a0*/  BRA `(.L_x_193) ;  /* 0xffffff88004c7947 */ /* 0x000fea000383ffff */
.L_x_58:
[----:B------:R-:W-:-:S07]  /*a9b0*/  MOV R0, UR5 ;  /* 0x0000000500007c02 */ /* 0x000fce0008000f00 */
.L_x_194:
[----:B-1----:R1:W3:Y:S02]  /*a9c0*/  SYNCS.PHASECHK.TRANS64.TRYWAIT P0, [R0+URZ], R3 ;  /* 0x00000003000075a7 */ /* 0x0022e400080011ff */
[----:B---3--:R-:W-:Y:S05]  /*a9d0*/  @!P0 NANOSLEEP.SYNCS 0x989680 ;  /* 0x009896800000895d */ /* 0x008fea0003900000 */
[----:B------:R-:W3:Y:S02]  /*a9e0*/  @!P0 SYNCS.PHASECHK.TRANS64 P0, [R0+URZ], R3 ;  /* 0x00000003000085a7 */ /* 0x000ee400080010ff */
[----:B---3--:R-:W-:Y:S05]  /*a9f0*/  @!P0 BRA `(.L_x_194) ;  /* 0xfffffffc00f08947 */ /* 0x008fea000383ffff */
[----:B------:R-:W-:Y:S05]  /*aa00*/  BRA `(.L_x_195) ;  /* 0xffffff8800587947 */ /* 0x000fea000383ffff */
.L_x_61:
[----:B--2---:R2:W3:Y:S02]  /*aa10*/  SYNCS.PHASECHK.TRANS64.TRYWAIT P0, [R0+URZ+0x1b0], R5 ;  /* 0x0001b005000075a7 */ /* 0x0044e400080011ff */
[----:B---3--:R-:W-:Y:S05]  /*aa20*/  @!P0 NANOSLEEP.SYNCS 0x989680 ;  /* 0x009896800000895d */ /* 0x008fea0003900000 */
[----:B------:R-:W3:Y:S02]  /*aa30*/  @!P0 SYNCS.PHASECHK.TRANS64 P0, [R0+URZ+0x1b0], R5 ;  /* 0x0001b005000085a7 */ /* 0x000ee400080010ff */
[----:B---3--:R-:W-:Y:S05]  /*aa40*/  @!P0 BRA `(.L_x_61) ;  /* 0xfffffffc00f08947 */ /* 0x008fea000383ffff */
[----:B------:R-:W-:Y:S05]  /*aa50*/  BRA `(.L_x_196) ;  /* 0xffffff8800bc7947 */ /* 0x000fea000383ffff */
.L_x_62:
[----:B------:R-:W-:-:S07]  /*aa60*/  MOV R0, UR4 ;  /* 0x0000000400007c02 */ /* 0x000fce0008000f00 */
.L_x_197:
[----:B--2---:R2:W3:Y:S02]  /*aa70*/  SYNCS.PHASECHK.TRANS64.TRYWAIT P0, [R0+URZ+0x160], R7 ;  /* 0x00016007000075a7 */ /* 0x0044e400080011ff */
[----:B---3--:R-:W-:Y:S05]  /*aa80*/  @!P0 NANOSLEEP.SYNCS 0x989680 ;  /* 0x009896800000895d */ /* 0x008fea0003900000 */
[----:B------:R-:W3:Y:S02]  /*aa90*/  @!P0 SYNCS.PHASECHK.TRANS64 P0, [R0+URZ+0x160], R7 ;  /* 0x00016007000085a7 */ /* 0x000ee400080010ff */
[----:B---3--:R-:W-:Y:S05]  /*aaa0*/  @!P0 BRA `(.L_x_197) ;  /* 0xfffffffc00f08947 */ /* 0x008fea000383ffff */
[----:B------:R-:W-:Y:S05]  /*aab0*/  BRA `(.L_x_198) ;  /* 0xffffff8800cc7947 */ /* 0x000fea000383ffff */
.L_x_63:
[----:B--2---:R2:W3:Y:S02]  /*aac0*/  SYNCS.PHASECHK.TRANS64.TRYWAIT P1, [R0+URZ+0x150], R5 ;  /* 0x00015005000075a7 */ /* 0x0044e400080211ff */
[----:B---3--:R-:W-:Y:S05]  /*aad0*/  @!P1 NANOSLEEP.SYNCS 0x989680 ;  /* 0x009896800000995d */ /* 0x008fea0003900000 */
[----:B------:R-:W3:Y:S02]  /*aae0*/  @!P1 SYNCS.PHASECHK.TRANS64 P1, [R0+URZ+0x150], R5 ;  /* 0x00015005000095a7 */ /* 0x000ee400080210ff */
[----:B---3--:R-:W-:Y:S05]  /*aaf0*/  @!P1 BRA `(.L_x_63) ;  /* 0xfffffffc00f09947 */ /* 0x008fea000383ffff */
[----:B------:R-:W-:Y:S05]  /*ab00*/  BRA `(.L_x_199) ;  /* 0xffffff8800fc7947 */ /* 0x000fea000383ffff */
.L_x_66:
[----:B------:R-:W-:-:S07]  /*ab10*/  MOV R0, UR4 ;  /* 0x0000000400007c02 */ /* 0x000fce0008000f00 */
.L_x_200:
[----:B--2---:R2:W3:Y:S02]  /*ab20*/  SYNCS.PHASECHK.TRANS64.TRYWAIT P0, [R0+URZ+0x160], R3 ;  /* 0x00016003000075a7 */ /* 0x0044e400080011ff */
[----:B---3--:R-:W-:Y:S05]  /*ab30*/  @!P0 NANOSLEEP.SYNCS 0x989680 ;  /* 0x009896800000895d */ /* 0x008fea0003900000 */
[----:B------:R-:W3:Y:S02]  /*ab40*/  @!P0 SYNCS.PHASECHK.TRANS64 P0, [R0+URZ+0x160], R3 ;  /* 0x00016003000085a7 */ /* 0x000ee400080010ff */
[----:B---3--:R-:W-:Y:S05]  /*ab50*/  @!P0 BRA `(.L_x_200) ;  /* 0xfffffffc00f08947 */ /* 0x008fea000383ffff */
[----:B------:R-:W-:Y:S05]  /*ab60*/  BRA `(.L_x_65) ;  /* 0xffffff8c00507947 */ /* 0x000fea000383ffff */
.L_x_75:
[----:B--2---:R-:W-:-:S04]  /*ab70*/  MOV R5, UR5 ;  /* 0x0000000500057c02 */ /* 0x004fc80008000f00 */
[----:B------:R2:W3:Y:S03]  /*ab80*/  SYNCS.PHASECHK.TRANS64.TRYWAIT P0, [R5+URZ+0x8], R6 ;  /* 0x00000806050075a7 */ /* 0x0004e600080011ff */
[----:B---3--:R-:W-:Y:S05]  /*ab90*/  @!P0 NANOSLEEP.SYNCS 0x989680 ;  /* 0x009896800000895d */ /* 0x008fea0003900000 */
[----:B------:R-:W3:Y:S02]  /*aba0*/  @!P0 SYNCS.PHASECHK.TRANS64 P0, [R5+URZ+0x8], R6 ;  /* 0x00000806050085a7 */ /* 0x000ee400080010ff */
[----:B---3--:R-:W-:Y:S05]  /*abb0*/  @!P0 BRA `(.L_x_75) ;  /* 0xfffffffc00ec8947 */ /* 0x008fea000383ffff */
[----:B------:R-:W-:Y:S05]  /*abc0*/  BRA `(.L_x_74) ;  /* 0xffffff9000087947 */ /* 0x000fea000383ffff */
.L_x_77:
[----:B------:R-:W-:Y:S01]  /*abd0*/  BSSY B0, `(.L_x_201) ;  /* 0x0000006000007945 */ /* 0x000fe20003800000 */
[----:B------:R-:W-:-:S07]  /*abe0*/  MOV R15, 0xffffffff ;  /* 0xffffffff000f7802 */ /* 0x000fce0000000f00 */
[----:B-12--5:R-:W-:Y:S05]  /*abf0*/  WARPSYNC.COLLECTIVE R15, `(.L_x_202) ;  /* 0x000000000f0c7348 */ /* 0x026fea0003c00000 */
[----:B------:R-:W-:Y:S02]  /*ac00*/  ELECT P6, UR79, PT ;  /* 0x00000000004f782f */ /* 0x000fe400038c0000 */
[----:B------:R-:W-:Y:S01]  /*ac10*/  MOV R14, UR79 ;  /* 0x0000004f000e7c02 */ /* 0x000fe20008000f00 */
[----:B-12--5:R-:W-:Y:S10]  /*ac20*/  ENDCOLLECTIVE ;  /* 0x000000000000791b */ /* 0x026ff40003800000 */
.L_x_202:
[----:B------:R-:W-:Y:S05]  /*ac30*/  BSYNC B0 ;  /* 0x0000000000007941 */ /* 0x000fea0003800000 */
.L_x_201:
[----:B------:R-:W-:Y:S01]  /*ac40*/  PLOP3.LUT P0, PT, P6, PT, PT, 0x80, 0x8 ;  /* 0x000000000008781c */ /* 0x000fe2000370f070 */
[----:B------:R-:W-:-:S12]  /*ac50*/  BRA `(.L_x_203) ;  /* 0xffffff9000347947 */ /* 0x000fd8000383ffff */
.L_x_79:
[----:B--2---:R-:W-:-:S04]  /*ac60*/  MOV R3, UR5 ;  /* 0x0000000500037c02 */ /* 0x004fc80008000f00 */
[----:B------:R2:W3:Y:S03]  /*ac70*/  SYNCS.PHASECHK.TRANS64.TRYWAIT P0, [R3+URZ+0x8], R4 ;  /* 0x00000804030075a7 */ /* 0x0004e600080011ff */
[----:B---3--:R-:W-:Y:S05]  /*ac80*/  @!P0 NANOSLEEP.SYNCS 0x989680 ;  /* 0x009896800000895d */ /* 0x008fea0003900000 */
[----:B------:R-:W3:Y:S02]  /*ac90*/  @!P0 SYNCS.PHASECHK.TRANS64 P0, [R3+URZ+0x8], R4 ;  /* 0x00000804030085a7 */ /* 0x000ee400080010ff */
[----:B---3--:R-:W-:Y:S05]  /*aca0*/  @!P0 BRA `(.L_x_79) ;  /* 0xfffffffc00ec8947 */ /* 0x008fea000383ffff */
[----:B------:R-:W-:Y:S05]  /*acb0*/  BRA `(.L_x_78) ;  /* 0xffffff9000387947 */ /* 0x000fea000383ffff */
.L_x_80:
[----:B-1----:R1:W2:Y:S02]  /*acc0*/  SYNCS.PHASECHK.TRANS64.TRYWAIT P0, [R0+URZ+0x150], R5 ;  /* 0x00015005000075a7 */ /* 0x0022a400080011ff */
[----:B--2---:R-:W-:Y:S05]  /*acd0*/  @!P0 NANOSLEEP.SYNCS 0x989680 ;  /* 0x009896800000895d */ /* 0x004fea0003900000 */
[----:B------:R-:W2:Y:S02]  /*ace0*/  @!P0 SYNCS.PHASECHK.TRANS64 P0, [R0+URZ+0x150], R5 ;  /* 0x00015005000085a7 */ /* 0x000ea400080010ff */
[----:B--2---:R-:W-:Y:S05]  /*acf0*/  @!P0 BRA `(.L_x_80) ;  /* 0xfffffffc00f08947 */ /* 0x004fea000383ffff */
[----:B------:R-:W-:Y:S05]  /*ad00*/  BRA `(.L_x_204) ;  /* 0xffffff9400147947 */ /* 0x000fea000383ffff */
.L_x_82:
[----:B------:R-:W-:-:S07]  /*ad10*/  MOV R0, UR23 ;  /* 0x0000001700007c02 */ /* 0x000fce0008000f00 */
.L_x_205:
[----:B-1----:R1:W2:Y:S02]  /*ad20*/  SYNCS.PHASECHK.TRANS64.TRYWAIT P0, [R0+URZ+0x190], R5 ;  /* 0x00019005000075a7 */ /* 0x0022a400080011ff */
[----:B--2---:R-:W-:Y:S05]  /*ad30*/  @!P0 NANOSLEEP.SYNCS 0x989680 ;  /* 0x009896800000895d */ /* 0x004fea0003900000 */
[----:B------:R-:W2:Y:S02]  /*ad40*/  @!P0 SYNCS.PHASECHK.TRANS64 P0, [R0+URZ+0x190], R5 ;  /* 0x00019005000085a7 */ /* 0x000ea400080010ff */
[----:B--2---:R-:W-:Y:S05]  /*ad50*/  @!P0 BRA `(.L_x_205) ;  /* 0xfffffffc00f08947 */ /* 0x004fea000383ffff */
[----:B------:R-:W-:Y:S05]  /*ad60*/  BRA `(.L_x_206) ;  /* 0xffffff9400607947 */ /* 0x000fea000383ffff */
.L_x_85:
[----:B------:R-:W-:Y:S07]  /*ad70*/  MOV R0, UR5 ;  /* 0x0000000500007c02 */ /* 0x000fee0008000f00 */
.L_x_207:
[----:B-1----:R1:W2:Y:S02]  /*ad80*/  SYNCS.PHASECHK.TRANS64.TRYWAIT P0, [R0+URZ], R5 ;  /* 0x00000005000075a7 */ /* 0x0022a400080011ff */
[----:B--2---:R-:W-:Y:S05]  /*ad90*/  @!P0 NANOSLEEP.SYNCS 0x989680 ;  /* 0x009896800000895d */ /* 0x004fea0003900000 */
[----:B------:R-:W2:Y:S02]  /*ada0*/  @!P0 SYNCS.PHASECHK.TRANS64 P0, [R0+URZ], R5 ;  /* 0x00000005000085a7 */ /* 0x000ea400080010ff */
[----:B--2---:R-:W-:Y:S05]  /*adb0*/  @!P0 BRA `(.L_x_207) ;  /* 0xfffffffc00f08947 */ /* 0x004fea000383ffff */
[----:B------:R-:W-:Y:S05]  /*adc0*/  BRA `(.L_x_84) ;  /* 0xffffff9400747947 */ /* 0x000fea000383ffff */
.L_x_89:
[----:B-1----:R-:W-:-:S07]  /*add0*/  MOV R0, UR4 ;  /* 0x0000000400007c02 */ /* 0x002fce0008000f00 */
.L_x_208:
[----:B-1----:R1:W2:Y:S02]  /*ade0*/  SYNCS.PHASECHK.TRANS64.TRYWAIT P0, [R0+URZ], R3 ;  /* 0x00000003000075a7 */ /* 0x0022a400080011ff */
[----:B--2---:R-:W-:Y:S05]  /*adf0*/  @!P0 NANOSLEEP.SYNCS 0x989680 ;  /* 0x009896800000895d */ /* 0x004fea0003900000 */
[----:B------:R-:W2:Y:S02]  /*ae00*/  @!P0 SYNCS.PHASECHK.TRANS64 P0, [R0+URZ], R3 ;  /* 0x00000003000085a7 */ /* 0x000ea400080010ff */
[----:B--2---:R-:W-:Y:S05]  /*ae10*/  @!P0 BRA `(.L_x_208) ;  /* 0xfffffffc00f08947 */ /* 0x004fea000383ffff */
[----:B------:R-:W-:Y:S05]  /*ae20*/  BRA `(.L_x_209) ;  /* 0xffffff9800407947 */ /* 0x000fea000383ffff */
.L_x_90:
[----:B------:R-:W-:-:S07]  /*ae30*/  MOV R0, UR5 ;  /* 0x0000000500007c02 */ /* 0x000fce0008000f00 */
.L_x_210:
[----:B-1----:R1:W2:Y:S02]  /*ae40*/  SYNCS.PHASECHK.TRANS64.TRYWAIT P0, [R0+URZ], R3 ;  /* 0x00000003000075a7 */ /* 0x0022a400080011ff */
[----:B--2---:R-:W-:Y:S05]  /*ae50*/  @!P0 NANOSLEEP.SYNCS 0x989680 ;  /* 0x009896800000895d */ /* 0x004fea0003900000 */
[----:B------:R-:W2:Y:S02]  /*ae60*/  @!P0 SYNCS.PHASECHK.TRANS64 P0, [R0+URZ], R3 ;  /* 0x00000003000085a7 */ /* 0x000ea400080010ff */
[----:B--2---:R-:W-:Y:S05]  /*ae70*/  @!P0 BRA `(.L_x_210) ;  /* 0xfffffffc00f08947 */ /* 0x004fea000383ffff */
[----:B------:R-:W-:Y:S05]  /*ae80*/  BRA `(.L_x_211) ;  /* 0xffffff98004c7947 */ /* 0x000fea000383ffff */
.L_x_91:
[----:B------:R-:W-:-:S07]  /*ae90*/  MOV R0, UR5 ;  /* 0x0000000500007c02 */ /* 0x000fce0008000f00 */
.L_x_212:
[----:B-1----:R1:W2:Y:S02]  /*aea0*/  SYNCS.PHASECHK.TRANS64.TRYWAIT P0, [R0+URZ], R3 ;  /* 0x00000003000075a7 */ /* 0x0022a400080011ff */
[----:B--2---:R-:W-:Y:S05]  /*aeb0*/  @!P0 NANOSLEEP.SYNCS 0x989680 ;  /* 0x009896800000895d */ /* 0x004fea0003900000 */
[----:B------:R-:W2:Y:S02]  /*aec0*/  @!P0 SYNCS.PHASECHK.TRANS64 P0, [R0+URZ], R3 ;  /* 0x00000003000085a7 */ /* 0x000ea400080010ff */
[----:B--2---:R-:W-:Y:S05]  /*aed0*/  @!P0 BRA `(.L_x_212) ;  /* 0xfffffffc00f08947 */ /* 0x004fea000383ffff */
[----:B------:R-:W-:Y:S05]  /*aee0*/  BRA `(.L_x_213) ;  /* 0xffffff9800587947 */ /* 0x000fea000383ffff */
.L_x_94:
[----:B------:R-:W-:-:S07]  /*aef0*/  MOV R0, UR17 ;  /* 0x0000001100007c02 */ /* 0x000fce0008000f00 */
.L_x_214:
[----:B-1----:R1:W2:Y:S02]  /*af00*/  SYNCS.PHASECHK.TRANS64.TRYWAIT P1, [R0+URZ+0x1d0], R3 ;  /* 0x0001d003000075a7 */ /* 0x0022a400080211ff */
[----:B--2---:R-:W-:Y:S05]  /*af10*/  @!P1 NANOSLEEP.SYNCS 0x989680 ;  /* 0x009896800000995d */ /* 0x004fea0003900000 */
[----:B------:R-:W2:Y:S02]  /*af20*/  @!P1 SYNCS.PHASECHK.TRANS64 P1, [R0+URZ+0x1d0], R3 ;  /* 0x0001d003000095a7 */ /* 0x000ea400080210ff */
[----:B--2---:R-:W-:Y:S05]  /*af30*/  @!P1 BRA `(.L_x_214) ;  /* 0xfffffffc00f09947 */ /* 0x004fea000383ffff */
[----:B------:R-:W-:Y:S05]  /*af40*/  BRA `(.L_x_215) ;  /* 0xffffff9800a47947 */ /* 0x000fea000383ffff */
.L_x_99:
[----:B-1----:R1:W2:Y:S02]  /*af50*/  SYNCS.PHASECHK.TRANS64.TRYWAIT P0, [R8+URZ+0x150], R5 ;  /* 0x00015005080075a7 */ /* 0x0022a400080011ff */
[----:B--2---:R-:W-:Y:S05]  /*af60*/  @!P0 NANOSLEEP.SYNCS 0x989680 ;  /* 0x009896800000895d */ /* 0x004fea0003900000 */
[----:B------:R-:W2:Y:S02]  /*af70*/  @!P0 SYNCS.PHASECHK.TRANS64 P0, [R8+URZ+0x150], R5 ;  /* 0x00015005080085a7 */ /* 0x000ea400080010ff */
[----:B--2---:R-:W-:Y:S05]  /*af80*/  @!P0 BRA `(.L_x_99) ;  /* 0xfffffffc00f08947 */ /* 0x004fea000383ffff */
[----:B------:R-:W-:Y:S05]  /*af90*/  BRA `(.L_x_216) ;  /* 0xffffff9c00ec7947 */ /* 0x000fea000383ffff */
.L_x_102:
[----:B------:R-:W-:Y:S07]  /*afa0*/  MOV R0, UR21 ;  /* 0x0000001500007c02 */ /* 0x000fee0008000f00 */
.L_x_217:
[----:B-1----:R1:W2:Y:S02]  /*afb0*/  SYNCS.PHASECHK.TRANS64.TRYWAIT P1, [R0+URZ+0x148], R5 ;  /* 0x00014805000075a7 */ /* 0x0022a400080211ff */
[----:B--2---:R-:W-:Y:S05]  /*afc0*/  @!P1 NANOSLEEP.SYNCS 0x989680 ;  /* 0x009896800000995d */ /* 0x004fea0003900000 */
[----:B------:R-:W2:Y:S02]  /*afd0*/  @!P1 SYNCS.PHASECHK.TRANS64 P1, [R0+URZ+0x148], R5 ;  /* 0x00014805000095a7 */ /* 0x000ea400080210ff */
[----:B--2---:R-:W-:Y:S05]  /*afe0*/  @!P1 BRA `(.L_x_217) ;  /* 0xfffffffc00f09947 */ /* 0x004fea000383ffff */
[----:B------:R-:W-:Y:S05]  /*aff0*/  BRA `(.L_x_101) ;  /* 0xffffffa400687947 */ /* 0x000fea000383ffff */
.L_x_105:
[----:B-1----:R-:W-:Y:S07]  /*b000*/  MOV R5, UR21 ;  /* 0x0000001500057c02 */ /* 0x002fee0008000f00 */
.L_x_218:
[----:B-1----:R1:W2:Y:S02]  /*b010*/  SYNCS.PHASECHK.TRANS64.TRYWAIT P0, [R5+URZ+0x120], R4 ;  /* 0x00012004050075a7 */ /* 0x0022a400080011ff */
[----:B--2---:R-:W-:Y:S05]  /*b020*/  @!P0 NANOSLEEP.SYNCS 0x989680 ;  /* 0x009896800000895d */ /* 0x004fea0003900000 */
[----:B------:R-:W2:Y:S02]  /*b030*/  @!P0 SYNCS.PHASECHK.TRANS64 P0, [R5+URZ+0x120], R4 ;  /* 0x00012004050085a7 */ /* 0x000ea400080010ff */
[----:B--2---:R-:W-:Y:S05]  /*b040*/  @!P0 BRA `(.L_x_218) ;  /* 0xfffffffc00f08947 */ /* 0x004fea000383ffff */
[----:B------:R-:W-:Y:S05]  /*b050*/  BRA `(.L_x_219) ;  /* 0xffffffa400c07947 */ /* 0x000fea000383ffff */
.L_x_106:
[----:B------:R-:W-:Y:S07]  /*b060*/  MOV R5, UR21 ;  /* 0x0000001500057c02 */ /* 0x000fee0008000f00 */
.L_x_220:
[----:B-1----:R1:W2:Y:S02]  /*b070*/  SYNCS.PHASECHK.TRANS64.TRYWAIT P0, [R5+URZ+0x128], R4 ;  /* 0x00012804050075a7 */ /* 0x0022a400080011ff */
[----:B--2---:R-:W-:Y:S05]  /*b080*/  @!P0 NANOSLEEP.SYNCS 0x989680 ;  /* 0x009896800000895d */ /* 0x004fea0003900000 */
[----:B------:R-:W2:Y:S02]  /*b090*/  @!P0 SYNCS.PHASECHK.TRANS64 P0, [R5+URZ+0x128], R4 ;  /* 0x00012804050085a7 */ /* 0x000ea400080010ff */
[----:B--2---:R-:W-:Y:S05]  /*b0a0*/  @!P0 BRA `(.L_x_220) ;  /* 0xfffffffc00f08947 */ /* 0x004fea000383ffff */
[----:B------:R-:W-:Y:S05]  /*b0b0*/  BRA `(.L_x_221) ;  /* 0xffffffa400f87947 */ /* 0x000fea000383ffff */
.L_x_107:
[----:B-1----:R-:W-:Y:S07]  /*b0c0*/  MOV R5, UR21 ;  /* 0x0000001500057c02 */ /* 0x002fee0008000f00 */
.L_x_222:
[----:B-1----:R1:W2:Y:S02]  /*b0d0*/  SYNCS.PHASECHK.TRANS64.TRYWAIT P0, [R5+URZ+0x130], R4 ;  /* 0x00013004050075a7 */ /* 0x0022a400080011ff */
[----:B--2---:R-:W-:Y:S05]  /*b0e0*/  @!P0 NANOSLEEP.SYNCS 0x989680 ;  /* 0x009896800000895d */ /* 0x004fea0003900000 */
[----:B------:R-:W2:Y:S02]  /*b0f0*/  @!P0 SYNCS.PHASECHK.TRANS64 P0, [R5+URZ+0x130], R4 ;  /* 0x00013004050085a7 */ /* 0x000ea400080010ff */
[----:B--2---:R-:W-:Y:S05]  /*b100*/  @!P0 BRA `(.L_x_222) ;  /* 0xfffffffc00f08947 */ /* 0x004fea000383ffff */
[----:B------:R-:W-:Y:S05]  /*b110*/  BRA `(.L_x_223) ;  /* 0xffffffa8003c7947 */ /* 0x000fea000383ffff */
.L_x_108:
[----:B-1----:R-:W-:Y:S07]  /*b120*/  MOV R5, UR21 ;  /* 0x0000001500057c02 */ /* 0x002fee0008000f00 */
.L_x_224:
[----:B-1----:R1:W2:Y:S02]  /*b130*/  SYNCS.PHASECHK.TRANS64.TRYWAIT P0, [R5+URZ+0x138], R4 ;  /* 0x00013804050075a7 */ /* 0x0022a400080011ff */
[----:B--2---:R-:W-:Y:S05]  /*b140*/  @!P0 NANOSLEEP.SYNCS 0x989680 ;  /* 0x009896800000895d */ /* 0x004fea0003900000 */
[----:B------:R-:W2:Y:S02]  /*b150*/  @!P0 SYNCS.PHASECHK.TRANS64 P0, [R5+URZ+0x138], R4 ;  /* 0x00013804050085a7 */ /* 0x000ea400080010ff */
[----:B--2---:R-:W-:Y:S05]  /*b160*/  @!P0 BRA `(.L_x_224) ;  /* 0xfffffffc00f08947 */ /* 0x004fea000383ffff */
[----:B------:R-:W-:Y:S05]  /*b170*/  BRA `(.L_x_225) ;  /* 0xffffffa800847947 */ /* 0x000fea000383ffff */
.L_x_110:
[----:B------:R-:W-:-:S07]  /*b180*/  MOV R0, UR21 ;  /* 0x0000001500007c02 */ /* 0x000fce0008000f00 */
.L_x_226:
[----:B-1----:R1:W2:Y:S02]  /*b190*/  SYNCS.PHASECHK.TRANS64.TRYWAIT P0, [R0+URZ+0x120], R3 ;  /* 0x00012003000075a7 */ /* 0x0022a400080011ff */
[----:B--2---:R-:W-:Y:S05]  /*b1a0*/  @!P0 NANOSLEEP.SYNCS 0x989680 ;  /* 0x009896800000895d */ /* 0x004fea0003900000 */
[----:B------:R-:W2:Y:S02]  /*b1b0*/  @!P0 SYNCS.PHASECHK.TRANS64 P0, [R0+URZ+0x120], R3 ;  /* 0x00012003000085a7 */ /* 0x000ea400080010ff */
[----:B--2---:R-:W-:Y:S05]  /*b1c0*/  @!P0 BRA `(.L_x_226) ;  /* 0xfffffffc00f08947 */ /* 0x004fea000383ffff */
[----:B------:R-:W-:Y:S05]  /*b1d0*/  BRA `(.L_x_227) ;  /* 0xffffffa800fc7947 */ /* 0x000fea000383ffff */
.L_x_111:
[----:B-1----:R-:W-:-:S07]  /*b1e0*/  MOV R0, UR21 ;  /* 0x0000001500007c02 */ /* 0x002fce0008000f00 */
.L_x_228:
[----:B-1----:R1:W2:Y:S02]  /*b1f0*/  SYNCS.PHASECHK.TRANS64.TRYWAIT P0, [R0+URZ+0x128], R3 ;  /* 0x00012803000075a7 */ /* 0x0022a400080011ff */
[----:B--2---:R-:W-:Y:S05]  /*b200*/  @!P0 NANOSLEEP.SYNCS 0x989680 ;  /* 0x009896800000895d */ /* 0x004fea0003900000 */
[----:B------:R-:W2:Y:S02]  /*b210*/  @!P0 SYNCS.PHASECHK.TRANS64 P0, [R0+URZ+0x128], R3 ;  /* 0x00012803000085a7 */ /* 0x000ea400080010ff */
[----:B--2---:R-:W-:Y:S05]  /*b220*/  @!P0 BRA `(.L_x_228) ;  /* 0xfffffffc00f08947 */ /* 0x004fea000383ffff */
[----:B------:R-:W-:Y:S05]  /*b230*/  BRA `(.L_x_229) ;  /* 0xffffffa800ec7947 */ /* 0x000fea000383ffff */
.L_x_112:
[----:B-1----:R-:W-:-:S07]  /*b240*/  MOV R0, UR21 ;  /* 0x0000001500007c02 */ /* 0x002fce0008000f00 */
.L_x_230:
[----:B-1----:R1:W2:Y:S02]  /*b250*/  SYNCS.PHASECHK.TRANS64.TRYWAIT P0, [R0+URZ+0x130], R3 ;  /* 0x00013003000075a7 */ /* 0x0022a400080011ff */
[----:B--2---:R-:W-:Y:S05]  /*b260*/  @!P0 NANOSLEEP.SYNCS 0x989680 ;  /* 0x009896800000895d */ /* 0x004fea0003900000 */
[----:B------:R-:W2:Y:S02]  /*b270*/  @!P0 SYNCS.PHASECHK.TRANS64 P0, [R0+URZ+0x130], R3 ;  /* 0x00013003000085a7 */ /* 0x000ea400080010ff */
[----:B--2---:R-:W-:Y:S05]  /*b280*/  @!P0 BRA `(.L_x_230) ;  /* 0xfffffffc00f08947 */ /* 0x004fea000383ffff */
[----:B------:R-:W-:Y:S05]  /*b290*/  BRA `(.L_x_231) ;  /* 0xffffffa800dc7947 */ /* 0x000fea000383ffff */
.L_x_114:
[----:B-1----:R1:W2:Y:S02]  /*b2a0*/  SYNCS.PHASECHK.TRANS64.TRYWAIT P0, [R3+URZ+0x150], R0 ;  /* 0x00015000030075a7 */ /* 0x0022a400080011ff */
[----:B--2---:R-:W-:Y:S05]  /*b2b0*/  @!P0 NANOSLEEP.SYNCS 0x989680 ;  /* 0x009896800000895d */ /* 0x004fea0003900000 */
[----:B------:R-:W2:Y:S02]  /*b2c0*/  @!P0 SYNCS.PHASECHK.TRANS64 P0, [R3+URZ+0x150], R0 ;  /* 0x00015000030085a7 */ /* 0x000ea400080010ff */
[----:B--2---:R-:W-:Y:S05]  /*b2d0*/  @!P0 BRA `(.L_x_114) ;  /* 0xfffffffc00f08947 */ /* 0x004fea000383ffff */
[----:B------:R-:W-:Y:S05]  /*b2e0*/  BRA `(.L_x_232) ;  /* 0xffffffac009c7947 */ /* 0x000fea000383ffff */
.L_x_125:
[----:B-1----:R-:W-:Y:S04]  /*b2f0*/  MOV R0, UR44 ;  /* 0x0000002c00007c02 */ /* 0x002fe80008000f00 */
[----:B------:R1:W2:Y:S03]  /*b300*/  SYNCS.PHASECHK.TRANS64.TRYWAIT P1, [R0+URZ+0x100], R5 ;  /* 0x00010005000075a7 */ /* 0x0002a600080211ff */
[----:B--2---:R-:W-:Y:S05]  /*b310*/  @!P1 NANOSLEEP.SYNCS 0x989680 ;  /* 0x009896800000995d */ /* 0x004fea0003900000 */
[----:B------:R-:W2:Y:S02]  /*b320*/  @!P1 SYNCS.PHASECHK.TRANS64 P1, [R0+URZ+0x100], R5 ;  /* 0x00010005000095a7 */ /* 0x000ea400080210ff */
[----:B--2---:R-:W-:Y:S05]  /*b330*/  @!P1 BRA `(.L_x_125) ;  /* 0xfffffffc00ec9947 */ /* 0x004fea000383ffff */
[----:B------:R-:W-:Y:S05]  /*b340*/  BRA `(.L_x_124) ;  /* 0xffffffbc00007947 */ /* 0x000fea000383ffff */
.L_x_127:
[----:B-1----:R1:W4:Y:S02]  /*b350*/  SYNCS.PHASECHK.TRANS64.TRYWAIT P0, [R98+URZ+0x170], R3 ;  /* 0x00017003620075a7 */ /* 0x00232400080011ff */
[----:B----4-:R-:W-:Y:S05]  /*b360*/  @!P0 NANOSLEEP.SYNCS 0x989680 ;  /* 0x009896800000895d */ /* 0x010fea0003900000 */
[----:B------:R-:W4:Y:S02]  /*b370*/  @!P0 SYNCS.PHASECHK.TRANS64 P0, [R98+URZ+0x170], R3 ;  /* 0x00017003620085a7 */ /* 0x000f2400080010ff */
[----:B----4-:R-:W-:Y:S05]  /*b380*/  @!P0 BRA `(.L_x_127) ;  /* 0xfffffffc00f08947 */ /* 0x010fea000383ffff */
[----:B------:R-:W-:Y:S05]  /*b390*/  BRA `(.L_x_126) ;  /* 0xffffffbc00287947 */ /* 0x000fea000383ffff */
.L_x_136:
[----:B---3--:R3:W4:Y:S02]  /*b3a0*/  SYNCS.PHASECHK.TRANS64.TRYWAIT P0, [R3+URZ+0x100], R0 ;  /* 0x00010000030075a7 */ /* 0x00872400080011ff */
[----:B----4-:R-:W-:Y:S05]  /*b3b0*/  @!P0 NANOSLEEP.SYNCS 0x989680 ;  /* 0x009896800000895d */ /* 0x010fea0003900000 */
[----:B------:R-:W4:Y:S02]  /*b3c0*/  @!P0 SYNCS.PHASECHK.TRANS64 P0, [R3+URZ+0x100], R0 ;  /* 0x00010000030085a7 */ /* 0x000f2400080010ff */
[----:B----4-:R-:W-:Y:S05]  /*b3d0*/  @!P0 BRA `(.L_x_136) ;  /* 0xfffffffc00f08947 */ /* 0x010fea000383ffff */
[----:B------:R-:W-:Y:S05]  /*b3e0*/  BRA `(.L_x_135) ;  /* 0xffffffc800047947 */ /* 0x000fea000383ffff */
.L_x_144:
[----:B-1----:R1:W4:Y:S02]  /*b3f0*/  SYNCS.PHASECHK.TRANS64.TRYWAIT P0, [R62+URZ+0x100], R5 ;  /* 0x000100053e0075a7 */ /* 0x00232400080011ff */
[----:B----4-:R-:W-:Y:S05]  /*b400*/  @!P0 NANOSLEEP.SYNCS 0x989680 ;  /* 0x009896800000895d */ /* 0x010fea0003900000 */
[----:B------:R-:W4:Y:S02]  /*b410*/  @!P0 SYNCS.PHASECHK.TRANS64 P0, [R62+URZ+0x100], R5 ;  /* 0x000100053e0085a7 */ /* 0x000f2400080010ff */
[----:B----4-:R-:W-:Y:S05]  /*b420*/  @!P0 BRA `(.L_x_144) ;  /* 0xfffffffc00f08947 */ /* 0x010fea000383ffff */
[----:B------:R-:W-:Y:S05]  /*b430*/  BRA `(.L_x_143) ;  /* 0xffffffd400087947 */ /* 0x000fea000383ffff */
.L_x_152:
[----:B-1----:R1:W4:Y:S02]  /*b440*/  SYNCS.PHASECHK.TRANS64.TRYWAIT P0, [R61+URZ+0x100], R4 ;  /* 0x000100043d0075a7 */ /* 0x00232400080011ff */
[----:B----4-:R-:W-:Y:S05]  /*b450*/  @!P0 NANOSLEEP.SYNCS 0x989680 ;  /* 0x009896800000895d */ /* 0x010fea0003900000 */
[----:B------:R-:W4:Y:S02]  /*b460*/  @!P0 SYNCS.PHASECHK.TRANS64 P0, [R61+URZ+0x100], R4 ;  /* 0x000100043d0085a7 */ /* 0x000f2400080010ff */
[----:B----4-:R-:W-:Y:S05]  /*b470*/  @!P0 BRA `(.L_x_152) ;  /* 0xfffffffc00f08947 */ /* 0x010fea000383ffff */
[----:B------:R-:W-:Y:S05]  /*b480*/  BRA `(.L_x_151) ;  /* 0xffffffe000087947 */ /* 0x000fea000383ffff */
        .weak           $__internal_0_$__cuda_sm10x_tcgen05_guardrail_trap_col_being_dealloced_not_returned_by_alloc
        .type           $__internal_0_$__cuda_sm10x_tcgen05_guardrail_trap_col_being_dealloced_not_returned_by_alloc,@function
        .size           $__internal_0_$__cuda_sm10x_tcgen05_guardrail_trap_col_being_dealloced_not_returned_by_alloc,($__internal_1_$__cuda_sm10x_tcgen05_guardrail_trap_phase_invalid_during_alloc - $__internal_0_$__cuda_sm10x_tcgen05_guardrail_trap_col_being_dealloced_not_returned_by_alloc)
$__internal_0_$__cuda_sm10x_tcgen05_guardrail_trap_col_being_dealloced_not_returned_by_alloc:
[----:B------:R-:W-:Y:S05]  /*b490*/  BPT.TRAP 0x1 ;  /* 0x000000040000795c */ /* 0x000fea0000300000 */
[----:B------:R-:W-:-:S04]  /*b4a0*/  HFMA2 R3, -RZ, RZ, 0, 0 ;  /* 0x00000000ff037431 */ /* 0x000fc800000001ff */
[----:B------:R-:W-:Y:S05]  /*b4b0*/  RET.REL.NODEC R2 `(_ZN7cutlass13device_kernelINS_4gemm6kernel13GemmUniversalIN4cute5tupleIJiiiiEEENS1_10collective13CollectiveMmaINS1_35MainloopSm100TmaUmmaWarpSpecializedILi16ELi2ELi4ENS5_IJNS4_1CILi4EEENSA_ILi1EEESC_EEEEENS5_IJNSA_ILi256EEENSA_ILi128EEENSA_ILi32EEEEEENS_10bfloat16_tENS5_IJlSC_lEEESJ_SK_NS4_8TiledMMAINS4_8MMA_AtomIJNS4_26SM100_MMA_F16BF16_2x1SM_SSISJ_SJ_fLi256ELi128ELNS4_4UMMA5MajorE0ELSP_0ELNSO_7ScaleInE0ELSQ_0EEEEEENS4_6LayoutINS5_IJSC_SC_SC_EEENS5_IJNSA_ILi0EEESV_SV_EEEEENS5_IJNS4_10UnderscoreESY_SY_EEEEENS4_18SM100_TMA_2SM_LOADENS4_14ComposedLayoutINS4_7SwizzleILi2ELi4ELi3EEENS4_18smem_ptr_flag_bitsILi16EEENST_INS5_IJNSA_ILi8EEESH_EEENS5_IJSH_SC_EEEEEEEvNS4_8identityENS4_28SM100_TMA_2SM_LOAD_MULTICASTES1B_vS1C_EENS_8epilogue10collective18CollectiveEpilogueINS1F_23Sm100TmaWarpSpecializedILi4ELi2ELi32ELb1ELb0EEEJNS5_IJSG_SG_SH_EEENS5_IJNST_ISG_SC_EENST_ISH_SC_EEEEESJ_SK_SJ_SK_NS1F_6fusion15FusionCallbacksIS1J_NS1O_17LinearCombinationISJ_fSJ_fLNS_15FloatRoundStyleE2EEES1K_S1N_JEEENS4_5SM1004TMEM4LOAD26SM100_TMEM_LOAD_32dp32b32xENS4_13SM90_TMA_LOADES1B_NS4_39AutoVectorizingCopyWithAssumedAlignmentILi128EEENS4_14SM90_TMA_STOREES1B_S20_S20_EEEvvEEEEvNT_6ParamsE) ;  /* 0xffffff4802d07950 */ /* 0x000fea0003c3ffff */
        .weak           $__internal_1_$__cuda_sm10x_tcgen05_guardrail_trap_phase_invalid_during_alloc
        .type           $__internal_1_$__cuda_sm10x_tcgen05_guardrail_trap_phase_invalid_during_alloc,@function
        .size           $__internal_1_$__cuda_sm10x_tcgen05_guardrail_trap_phase_invalid_during_alloc,($__internal_2_$__cuda_sm10x_tcgen05_guardrail_trap_unallocated_columns_being_dealloced - $__internal_1_$__cuda_sm10x_tcgen05_guardrail_trap_phase_invalid_during_alloc)
$__internal_1_$__cuda_sm10x_tcgen05_guardrail_trap_phase_invalid_during_alloc:
[----:B------:R-:W-:Y:S05]  /*b4c0*/  BPT.TRAP 0x1 ;  /* 0x000000040000795c */ /* 0x000fea0000300000 */
[----:B------:R-:W-:-:S04]  /*b4d0*/  MOV R5, 0x0 ;  /* 0x0000000000057802 */ /* 0x000fc80000000f00 */
[----:B------:R-:W-:Y:S05]  /*b4e0*/  RET.REL.NODEC R4 `(_ZN7cutlass13device_kernelINS_4gemm6kernel13GemmUniversalIN4cute5tupleIJiiiiEEENS1_10collective13CollectiveMmaINS1_35MainloopSm100TmaUmmaWarpSpecializedILi16ELi2ELi4ENS5_IJNS4_1CILi4EEENSA_ILi1EEESC_EEEEENS5_IJNSA_ILi256EEENSA_ILi128EEENSA_ILi32EEEEEENS_10bfloat16_tENS5_IJlSC_lEEESJ_SK_NS4_8TiledMMAINS4_8MMA_AtomIJNS4_26SM100_MMA_F16BF16_2x1SM_SSISJ_SJ_fLi256ELi128ELNS4_4UMMA5MajorE0ELSP_0ELNSO_7ScaleInE0ELSQ_0EEEEEENS4_6LayoutINS5_IJSC_SC_SC_EEENS5_IJNSA_ILi0EEESV_SV_EEEEENS5_IJNS4_10UnderscoreESY_SY_EEEEENS4_18SM100_TMA_2SM_LOADENS4_14ComposedLayoutINS4_7SwizzleILi2ELi4ELi3EEENS4_18smem_ptr_flag_bitsILi16EEENST_INS5_IJNSA_ILi8EEESH_EEENS5_IJSH_SC_EEEEEEEvNS4_8identityENS4_28SM100_TMA_2SM_LOAD_MULTICASTES1B_vS1C_EENS_8epilogue10collective18CollectiveEpilogueINS1F_23Sm100TmaWarpSpecializedILi4ELi2ELi32ELb1ELb0EEEJNS5_IJSG_SG_SH_EEENS5_IJNST_ISG_SC_EENST_ISH_SC_EEEEESJ_SK_SJ_SK_NS1F_6fusion15FusionCallbacksIS1J_NS1O_17LinearCombinationISJ_fSJ_fLNS_15FloatRoundStyleE2EEES1K_S1N_JEEENS4_5SM1004TMEM4LOAD26SM100_TMEM_LOAD_32dp32b32xENS4_13SM90_TMA_LOADES1B_NS4_39AutoVectorizingCopyWithAssumedAlignmentILi128EEENS4_14SM90_TMA_STOREES1B_S20_S20_EEEvvEEEEvNT_6ParamsE) ;  /* 0xffffff4804c47950 */ /* 0x000fea0003c3ffff */
        .weak           $__internal_2_$__cuda_sm10x_tcgen05_guardrail_trap_unallocated_columns_being_dealloced
        .type           $__internal_2_$__cuda_sm10x_tcgen05_guardrail_trap_unallocated_columns_being_dealloced,@function
        .size           $__internal_2_$__cuda_sm10x_tcgen05_guardrail_trap_unallocated_columns_being_dealloced,(.L_x_234 - $__internal_2_$__cuda_sm10x_tcgen05_guardrail_trap_unallocated_columns_being_dealloced)
$__internal_2_$__cuda_sm10x_tcgen05_guardrail_trap_unallocated_columns_being_dealloced:
[----:B------:R-:W-:Y:S05]  /*b4f0*/  BPT.TRAP 0x1 ;  /* 0x000000040000795c */ /* 0x000fea0000300000 */
[----:B------:R-:W-:-:S04]  /*b500*/  HFMA2 R3, -RZ, RZ, 0, 0 ;  /* 0x00000000ff037431 */ /* 0x000fc800000001ff */
[----:B------:R-:W-:Y:S05]  /*b510*/  RET.REL.NODEC R2 `(_ZN7cutlass13device_kernelINS_4gemm6kernel13GemmUniversalIN4cute5tupleIJiiiiEEENS1_10collective13CollectiveMmaINS1_35MainloopSm100TmaUmmaWarpSpecializedILi16ELi2ELi4ENS5_IJNS4_1CILi4EEENSA_ILi1EEESC_EEEEENS5_IJNSA_ILi256EEENSA_ILi128EEENSA_ILi32EEEEEENS_10bfloat16_tENS5_IJlSC_lEEESJ_SK_NS4_8TiledMMAINS4_8MMA_AtomIJNS4_26SM100_MMA_F16BF16_2x1SM_SSISJ_SJ_fLi256ELi128ELNS4_4UMMA5MajorE0ELSP_0ELNSO_7ScaleInE0ELSQ_0EEEEEENS4_6LayoutINS5_IJSC_SC_SC_EEENS5_IJNSA_ILi0EEESV_SV_EEEEENS5_IJNS4_10UnderscoreESY_SY_EEEEENS4_18SM100_TMA_2SM_LOADENS4_14ComposedLayoutINS4_7SwizzleILi2ELi4ELi3EEENS4_18smem_ptr_flag_bitsILi16EEENST_INS5_IJNSA_ILi8EEESH_EEENS5_IJSH_SC_EEEEEEEvNS4_8identityENS4_28SM100_TMA_2SM_LOAD_MULTICASTES1B_vS1C_EENS_8epilogue10collective18CollectiveEpilogueINS1F_23Sm100TmaWarpSpecializedILi4ELi2ELi32ELb1ELb0EEEJNS5_IJSG_SG_SH_EEENS5_IJNST_ISG_SC_EENST_ISH_SC_EEEEESJ_SK_SJ_SK_NS1F_6fusion15FusionCallbacksIS1J_NS1O_17LinearCombinationISJ_fSJ_fLNS_15FloatRoundStyleE2EEES1K_S1N_JEEENS4_5SM1004TMEM4LOAD26SM100_TMEM_LOAD_32dp32b32xENS4_13SM90_TMA_LOADES1B_NS4_39AutoVectorizingCopyWithAssumedAlignmentILi128EEENS4_14SM90_TMA_STOREES1B_S20_S20_EEEvvEEEEvNT_6ParamsE) ;  /* 0xffffff4802b87950 */ /* 0x000fea0003c3ffff */
.L_x_233:
[----:B------:R-:W-:-:S00]  /*b520*/  BRA `(.L_x_233) ;  /* 0xfffffffc00fc7947 */ /* 0x000fc0000383ffff */
[----:B------:R-:W-:-:S00]  /*b530*/  NOP ;  /* 0x0000000000007918 */ /* 0x000fc00000000000 */
        /* <DEDUP_REMOVED lines=12> */
.L_x_234:


//--------------------- .nv.global.init           --------------------------
	.section	.nv.global.init,"aw",@progbits
.nv.global.init:
	.type		$str$27,@object
	.size		$str$27,($str$28 - $str$27)
$str$27:
        /*0000*/ 	.byte	0x28, 0x61, 0x64, 0x64, 0x72, 0x65, 0x73, 0x73, 0x20, 0x26, 0x20, 0x6d, 0x61, 0x73, 0x6b, 0x29
        /*0010*/ 	.byte	0x20, 0x3d, 0x3d, 0x20, 0x30, 0x00
	.type		$str$28,@object
	.size		$str$28,($str$26 - $str$28)
$str$28:
        /*0016*/ 	.byte	0x2f, 0x74, 0x6d, 0x70, 0x2f, 0x63, 0x75, 0x74, 0x6c, 0x61, 0x73, 0x73, 0x5f, 0x73, 0x77, 0x65
        /*0026*/ 	.byte	0x65, 0x70, 0x5f, 0x73, 0x72, 0x63, 0x2f, 0x69, 0x6e, 0x63, 0x6c, 0x75, 0x64, 0x65, 0x2f, 0x63
        /*0036*/ 	.byte	0x75, 0x74, 0x65, 0x2f, 0x70, 0x6f, 0x69, 0x6e, 0x74, 0x65, 0x72, 0x5f, 0x66, 0x6c, 0x61, 0x67
        /*0046*/ 	.byte	0x67, 0x65, 0x64, 0x2e, 0x68, 0x70, 0x70, 0x00
	.type		$str$26,@object
	.size		$str$26,($str$25 - $str$26)
$str$26:
        /*004e*/ 	.byte	0x2f, 0x74, 0x6d, 0x70, 0x2f, 0x63, 0x75, 0x74, 0x6c, 0x61, 0x73, 0x73, 0x5f, 0x73, 0x77, 0x65
        /*005e*/ 	.byte	0x65, 0x70, 0x5f, 0x73, 0x72, 0x63, 0x2f, 0x69, 0x6e, 0x63, 0x6c, 0x75, 0x64, 0x65, 0x2f, 0x63
        /*006e*/ 	.byte	0x75, 0x74, 0x65, 0x2f, 0x61, 0x74, 0x6f, 0x6d, 0x2f, 0x63, 0x6f, 0x70, 0x79, 0x5f, 0x74, 0x72
        /*007e*/ 	.byte	0x61, 0x69, 0x74, 0x73, 0x5f, 0x73, 0x6d, 0x31, 0x30, 0x30, 0x2e, 0x68, 0x70, 0x70, 0x00
	.type		$str$25,@object
	.size		$str$25,(__unnamed_1 - $str$25)
$str$25:
        /*008d*/ 	.byte	0x28, 0x28, 0x75, 0x69, 0x6e, 0x74, 0x33, 0x32, 0x5f, 0x74, 0x28, 0x74, 0x68, 0x72, 0x65, 0x61
        /*009d*/ 	.byte	0x64, 0x49, 0x64, 0x78, 0x2e, 0x78, 0x29, 0x20, 0x2f, 0x20, 0x33, 0x32, 0x29, 0x20, 0x25, 0x20
        /*00ad*/ 	.byte	0x34, 0x29, 0x20, 0x3d, 0x3d, 0x20, 0x28, 0x28, 0x28, 0x74, 0x6d, 0x65, 0x6d, 0x5f, 0x61, 0x64
        /*00bd*/ 	.byte	0x64, 0x72, 0x20, 0x3e, 0x3e, 0x20, 0x31, 0x36, 0x29, 0x20, 0x2f, 0x20, 0x33, 0x32, 0x29, 0x20
        /*00cd*/ 	.byte	0x25, 0x20, 0x34, 0x29, 0x00
	.type		__unnamed_1,@object
	.size		__unnamed_1,(__unnamed_2 - __unnamed_1)
__unnamed_1:
        /*00d2*/ 	.byte	0x61, 0x75, 0x74, 0x6f, 0x20, 0x63, 0x75, 0x74, 0x65, 0x3a, 0x3a, 0x61, 0x73, 0x5f, 0x70, 0x6f
        /* <DEDUP_REMOVED lines=24> */
        /*0262*/ 	.byte	0x34, 0x30, 0x39, 0x36, 0x3e, 0x3e, 0x3e, 0x3e, 0x5d, 0x00
	.type		__unnamed_2,@object
	.size		__unnamed_2,(.L_2 - __unnamed_2)
__unnamed_2:
        /* <DEDUP_REMOVED lines=42> */
        /*050c*/ 	.byte	0x3e, 0x3e, 0x5d, 0x00
.L_2:


//--------------------- .nv.shared._ZN7cutlass13device_kernelINS_4gemm6kernel13GemmUniversalIN4cute5tupleIJiiiiEEENS1_10collective13CollectiveMmaINS1_35MainloopSm100TmaUmmaWarpSpecializedILi16ELi2ELi4ENS5_IJNS4_1CILi4EEENSA_ILi1EEESC_EEEEENS5_IJNSA_ILi256EEENSA_ILi128EEENSA_ILi32EEEEEENS_10bfloat16_tENS5_IJlSC_lEEESJ_SK_NS4_8TiledMMAINS4_8MMA_AtomIJNS4_26SM100_MMA_F16BF16_2x1SM_SSISJ_SJ_fLi256ELi128ELNS4_4UMMA5MajorE0ELSP_0ELNSO_7ScaleInE0ELSQ_0EEEEEENS4_6LayoutINS5_IJSC_SC_SC_EEENS5_IJNSA_ILi0EEESV_SV_EEEEENS5_IJNS4_10UnderscoreESY_SY_EEEEENS4_18SM100_TMA_2SM_LOADENS4_14ComposedLayoutINS4_7SwizzleILi2ELi4ELi3EEENS4_18smem_ptr_flag_bitsILi16EEENST_INS5_IJNSA_ILi8EEESH_EEENS5_IJSH_SC_EEEEEEEvNS4_8identityENS4_28SM100_TMA_2SM_LOAD_MULTICASTES1B_vS1C_EENS_8epilogue10collective18CollectiveEpilogueINS1F_23Sm100TmaWarpSpecializedILi4ELi2ELi32ELb1ELb0EEEJNS5_IJSG_SG_SH_EEENS5_IJNST_ISG_SC_EENST_ISH_SC_EEEEESJ_SK_SJ_SK_NS1F_6fusion15FusionCallbacksIS1J_NS1O_17LinearCombinationISJ_fSJ_fLNS_15FloatRoundStyleE2EEES1K_S1N_JEEENS4_5SM1004TMEM4LOAD26SM100_TMEM_LOAD_32dp32b32xENS4_13SM90_TMA_LOADES1B_NS4_39AutoVectorizingCopyWithAssumedAlignmentILi128EEENS4_14SM90_TMA_STOREES1B_S20_S20_EEEvvEEEEvNT_6ParamsE --------------------------
	.section	.nv.shared._ZN7cutlass13device_kernelINS_4gemm6kernel13GemmUniversalIN4cute5tupleIJiiiiEEENS1_10collective13CollectiveMmaINS1_35MainloopSm100TmaUmmaWarpSpecializedILi16ELi2ELi4ENS5_IJNS4_1CILi4EEENSA_ILi1EEESC_EEEEENS5_IJNSA_ILi256EEENSA_ILi128EEENSA_ILi32EEEEEENS_10bfloat16_tENS5_IJlSC_lEEESJ_SK_NS4_8TiledMMAINS4_8MMA_AtomIJNS4_26SM100_MMA_F16BF16_2x1SM_SSISJ_SJ_fLi256ELi128ELNS4_4UMMA5MajorE0ELSP_0ELNSO_7ScaleInE0ELSQ_0EEEEEENS4_6LayoutINS5_IJSC_SC_SC_EEENS5_IJNSA_ILi0EEESV_SV_EEEEENS5_IJNS4_10UnderscoreESY_SY_EEEEENS4_18SM100_TMA_2SM_LOADENS4_14ComposedLayoutINS4_7SwizzleILi2ELi4ELi3EEENS4_18smem_ptr_flag_bitsILi16EEENST_INS5_IJNSA_ILi8EEESH_EEENS5_IJSH_SC_EEEEEEEvNS4_8identityENS4_28SM100_TMA_2SM_LOAD_MULTICASTES1B_vS1C_EENS_8epilogue10collective18CollectiveEpilogueINS1F_23Sm100TmaWarpSpecializedILi4ELi2ELi32ELb1ELb0EEEJNS5_IJSG_SG_SH_EEENS5_IJNST_ISG_SC_EENST_ISH_SC_EEEEESJ_SK_SJ_SK_NS1F_6fusion15FusionCallbacksIS1J_NS1O_17LinearCombinationISJ_fSJ_fLNS_15FloatRoundStyleE2EEES1K_S1N_JEEENS4_5SM1004TMEM4LOAD26SM100_TMEM_LOAD_32dp32b32xENS4_13SM90_TMA_LOADES1B_NS4_39AutoVectorizingCopyWithAssumedAlignmentILi128EEENS4_14SM90_TMA_STOREES1B_S20_S20_EEEvvEEEEvNT_6ParamsE,"aw",@nobits
	.sectionflags	@""
	.align	16
	.zero		1024


//--------------------- .nv.shared.reserved.0     --------------------------
	.section	.nv.shared.reserved.0,"aw",@nobits
	.weak		__nv_reservedSMEM_offset_0_alias
	.size		__nv_reservedSMEM_offset_0_alias, 0, 64
	.other		__nv_reservedSMEM_offset_0_alias,@"STO_CUDA_RESERVED_SHARED STV_DEFAULT"
__nv_reservedSMEM_offset_0_alias:
	.zero		0
.nv.shared.reserved.0:
	.zero		64
	.weak		__nv_reservedSMEM_tcgen05_partition
	.type		__nv_reservedSMEM_tcgen05_partition,@object
	.size		__nv_reservedSMEM_tcgen05_partition,(.L_0 - __nv_reservedSMEM_tcgen05_partition)
__nv_reservedSMEM_tcgen05_partition:
	.zero		32
.L_0:


//--------------------- .nv.global                --------------------------
	.section	.nv.global,"aw",@nobits
.nv.global:
	.type		_ZN40_INTERNAL_8221f7e9_4_k_cu_18f12afc_324264cute1_E,@object
	.size		_ZN40_INTERNAL_8221f7e9_4_k_cu_18f12afc_324264cute1_E,(_ZN40_INTERNAL_8221f7e9_4_k_cu_18f12afc_324264cuda3std3__45__cpo6cbeginE - _ZN40_INTERNAL_8221f7e9_4_k_cu_18f12afc_324264cute1_E)
_ZN40_INTERNAL_8221f7e9_4_k_cu_18f12afc_324264cute1_E:
	.zero		1
	.type		_ZN40_INTERNAL_8221f7e9_4_k_cu_18f12afc_324264cuda3std3__45__cpo6cbeginE,@object
	.size		_ZN40_INTERNAL_8221f7e9_4_k_cu_18f12afc_324264cuda3std3__45__cpo6cbeginE,(_ZN40_INTERNAL_8221f7e9_4_k_cu_18f12afc_324264cuda3std3__48in_placeE - _ZN40_INTERNAL_8221f7e9_4_k_cu_18f12afc_324264cuda3std3__45__cpo6cbeginE)
_ZN40_INTERNAL_8221f7e9_4_k_cu_18f12afc_324264cuda3std3__45__cpo6cbeginE:
	.zero		1
	.type		_ZN40_INTERNAL_8221f7e9_4_k_cu_18f12afc_324264cuda3std3__48in_placeE,@object
	.size		_ZN40_INTERNAL_8221f7e9_4_k_cu_18f12afc_324264cuda3std3__48in_placeE,(_ZN40_INTERNAL_8221f7e9_4_k_cu_18f12afc_324264cuda3std6ranges3__45__cpo9iter_moveE - _ZN40_INTERNAL_8221f7e9_4_k_cu_18f12afc_324264cuda3std3__48in_placeE)
_ZN40_INTERNAL_8221f7e9_4_k_cu_18f12afc_324264cuda3std3__48in_placeE:
	.zero		1
	.type		_ZN40_INTERNAL_8221f7e9_4_k_cu_18f12afc_324264cuda3std6ranges3__45__cpo9iter_moveE,@object
	.size		_ZN40_INTERNAL_8221f7e9_4_k_cu_18f12afc_324264cuda3std6ranges3__45__cpo9iter_moveE,(_ZN40_INTERNAL_8221f7e9_4_k_cu_18f12afc_324264cuda3std3__45__cpo5beginE - _ZN40_INTERNAL_8221f7e9_4_k_cu_18f12afc_324264cuda3std6ranges3__45__cpo9iter_moveE)
_ZN40_INTERNAL_8221f7e9_4_k_cu_18f12afc_324264cuda3std6ranges3__45__cpo9iter_moveE:
	.zero		1
	.type		_ZN40_INTERNAL_8221f7e9_4_k_cu_18f12afc_324264cuda3std3__45__cpo5beginE,@object
	.size		_ZN40_INTERNAL_8221f7e9_4_k_cu_18f12afc_324264cuda3std3__45__cpo5beginE,(_ZN40_INTERNAL_8221f7e9_4_k_cu_18f12afc_324264cuda3std3__442_GLOBAL__N__8221f7e9_4_k_cu_18f12afc_324266ignoreE - _ZN40_INTERNAL_8221f7e9_4_k_cu_18f12afc_324264cuda3std3__45__cpo5beginE)
_ZN40_INTERNAL_8221f7e9_4_k_cu_18f12afc_324264cuda3std3__45__cpo5beginE:
	.zero		1
	.type		_ZN40_INTERNAL_8221f7e9_4_k_cu_18f12afc_324264cuda3std3__442_GLOBAL__N__8221f7e9_4_k_cu_18f12afc_324266ignoreE,@object
	.size		_ZN40_INTERNAL_8221f7e9_4_k_cu_18f12afc_324264cuda3std3__442_GLOBAL__N__8221f7e9_4_k_cu_18f12afc_324266ignoreE,(_ZN40_INTERNAL_8221f7e9_4_k_cu_18f12afc_324264cute7productE - _ZN40_INTERNAL_8221f7e9_4_k_cu_18f12afc_324264cuda3std3__442_GLOBAL__N__8221f7e9_4_k_cu_18f12afc_324266ignoreE)
_ZN40_INTERNAL_8221f7e9_4_k_cu_18f12afc_324264cuda3std3__442_GLOBAL__N__8221f7e9_4_k_cu_18f12afc_324266ignoreE:
	.zero		1
	.type		_ZN40_INTERNAL_8221f7e9_4_k_cu_18f12afc_324264cute7productE,@object
	.size		_ZN40_INTERNAL_8221f7e9_4_k_cu_18f12afc_324264cute7productE,(_ZN40_INTERNAL_8221f7e9_4_k_cu_18f12afc_324264cuda3std3__45__cpo3endE - _ZN40_INTERNAL_8221f7e9_4_k_cu_18f12afc_324264cute7productE)
_ZN40_INTERNAL_8221f7e9_4_k_cu_18f12afc_324264cute7productE:
	.zero		1
	.type		_ZN40_INTERNAL_8221f7e9_4_k_cu_18f12afc_324264cuda3std3__45__cpo3endE,@object
	.size		_ZN40_INTERNAL_8221f7e9_4_k_cu_18f12afc_324264cuda3std3__45__cpo3endE,(_ZN40_INTERNAL_8221f7e9_4_k_cu_18f12afc_324264cuda3std3__419piecewise_constructE - _ZN40_INTERNAL_8221f7e9_4_k_cu_18f12afc_324264cuda3std3__45__cpo3endE)
_ZN40_INTERNAL_8221f7e9_4_k_cu_18f12afc_324264cuda3std3__45__cpo3endE:
	.zero		1
	.type		_ZN40_INTERNAL_8221f7e9_4_k_cu_18f12afc_324264cuda3std3__419piecewise_constructE,@object
	.size		_ZN40_INTERNAL_8221f7e9_4_k_cu_18f12afc_324264cuda3std3__419piecewise_constructE,(_ZN40_INTERNAL_8221f7e9_4_k_cu_18f12afc_324264cuda3std3__45__cpo4cendE - _ZN40_INTERNAL_8221f7e9_4_k_cu_18f12afc_324264cuda3std3__419piecewise_constructE)
_ZN40_INTERNAL_8221f7e9_4_k_cu_18f12afc_324264cuda3std3__419piecewise_constructE:
	.zero		1
	.type		_ZN40_INTERNAL_8221f7e9_4_k_cu_18f12afc_324264cuda3std3__45__cpo4cendE,@object
	.size		_ZN40_INTERNAL_8221f7e9_4_k_cu_18f12afc_324264cuda3std3__45__cpo4cendE,(_ZN40_INTERNAL_8221f7e9_4_k_cu_18f12afc_324264cuda3std6ranges3__45__cpo4swapE - _ZN40_INTERNAL_8221f7e9_4_k_cu_18f12afc_324264cuda3std3__45__cpo4cendE)
_ZN40_INTERNAL_8221f7e9_4_k_cu_18f12afc_324264cuda3std3__45__cpo4cendE:
	.zero		1
	.type		_ZN40_INTERNAL_8221f7e9_4_k_cu_18f12afc_324264cuda3std6ranges3__45__cpo4swapE,@object
	.size		_ZN40_INTERNAL_8221f7e9_4_k_cu_18f12afc_324264cuda3std6ranges3__45__cpo4swapE,(.L_10 - _ZN40_INTERNAL_8221f7e9_4_k_cu_18f12afc_324264cuda3std6ranges3__45__cpo4swapE)
_ZN40_INTERNAL_8221f7e9_4_k_cu_18f12afc_324264cuda3std6ranges3__45__cpo4swapE:
	.zero		1
.L_10:


//--------------------- .nv.constant0._ZN7cutlass13device_kernelINS_4gemm6kernel13GemmUniversalIN4cute5tupleIJiiiiEEENS1_10collective13CollectiveMmaINS1_35MainloopSm100TmaUmmaWarpSpecializedILi16ELi2ELi4ENS5_IJNS4_1CILi4EEENSA_ILi1EEESC_EEEEENS5_IJNSA_ILi256EEENSA_ILi128EEENSA_ILi32EEEEEENS_10bfloat16_tENS5_IJlSC_lEEESJ_SK_NS4_8TiledMMAINS4_8MMA_AtomIJNS4_26SM100_MMA_F16BF16_2x1SM_SSISJ_SJ_fLi256ELi128ELNS4_4UMMA5MajorE0ELSP_0ELNSO_7ScaleInE0ELSQ_0EEEEEENS4_6LayoutINS5_IJSC_SC_SC_EEENS5_IJNSA_ILi0EEESV_SV_EEEEENS5_IJNS4_10UnderscoreESY_SY_EEEEENS4_18SM100_TMA_2SM_LOADENS4_14ComposedLayoutINS4_7SwizzleILi2ELi4ELi3EEENS4_18smem_ptr_flag_bitsILi16EEENST_INS5_IJNSA_ILi8EEESH_EEENS5_IJSH_SC_EEEEEEEvNS4_8identityENS4_28SM100_TMA_2SM_LOAD_MULTICASTES1B_vS1C_EENS_8epilogue10collective18CollectiveEpilogueINS1F_23Sm100TmaWarpSpecializedILi4ELi2ELi32ELb1ELb0EEEJNS5_IJSG_SG_SH_EEENS5_IJNST_ISG_SC_EENST_ISH_SC_EEEEESJ_SK_SJ_SK_NS1F_6fusion15FusionCallbacksIS1J_NS1O_17LinearCombinationISJ_fSJ_fLNS_15FloatRoundStyleE2EEES1K_S1N_JEEENS4_5SM1004TMEM4LOAD26SM100_TMEM_LOAD_32dp32b32xENS4_13SM90_TMA_LOADES1B_NS4_39AutoVectorizingCopyWithAssumedAlignmentILi128EEENS4_14SM90_TMA_STOREES1B_S20_S20_EEEvvEEEEvNT_6ParamsE --------------------------
	.section	.nv.constant0._ZN7cutlass13device_kernelINS_4gemm6kernel13GemmUniversalIN4cute5tupleIJiiiiEEENS1_10collective13CollectiveMmaINS1_35MainloopSm100TmaUmmaWarpSpecializedILi16ELi2ELi4ENS5_IJNS4_1CILi4EEENSA_ILi1EEESC_EEEEENS5_IJNSA_ILi256EEENSA_ILi128EEENSA_ILi32EEEEEENS_10bfloat16_tENS5_IJlSC_lEEESJ_SK_NS4_8TiledMMAINS4_8MMA_AtomIJNS4_26SM100_MMA_F16BF16_2x1SM_SSISJ_SJ_fLi256ELi128ELNS4_4UMMA5MajorE0ELSP_0ELNSO_7ScaleInE0ELSQ_0EEEEEENS4_6LayoutINS5_IJSC_SC_SC_EEENS5_IJNSA_ILi0EEESV_SV_EEEEENS5_IJNS4_10UnderscoreESY_SY_EEEEENS4_18SM100_TMA_2SM_LOADENS4_14ComposedLayoutINS4_7SwizzleILi2ELi4ELi3EEENS4_18smem_ptr_flag_bitsILi16EEENST_INS5_IJNSA_ILi8EEESH_EEENS5_IJSH_SC_EEEEEEEvNS4_8identityENS4_28SM100_TMA_2SM_LOAD_MULTICASTES1B_vS1C_EENS_8epilogue10collective18CollectiveEpilogueINS1F_23Sm100TmaWarpSpecializedILi4ELi2ELi32ELb1ELb0EEEJNS5_IJSG_SG_SH_EEENS5_IJNST_ISG_SC_EENST_ISH_SC_EEEEESJ_SK_SJ_SK_NS1F_6fusion15FusionCallbacksIS1J_NS1O_17LinearCombinationISJ_fSJ_fLNS_15FloatRoundStyleE2EEES1K_S1N_JEEENS4_5SM1004TMEM4LOAD26SM100_TMEM_LOAD_32dp32b32xENS4_13SM90_TMA_LOADES1B_NS4_39AutoVectorizingCopyWithAssumedAlignmentILi128EEENS4_14SM90_TMA_STOREES1B_S20_S20_EEEvvEEEEvNT_6ParamsE,"a",@progbits
	.sectionflags	@""
	.align	4
.nv.constant0._ZN7cutlass13device_kernelINS_4gemm6kernel13GemmUniversalIN4cute5tupleIJiiiiEEENS1_10collective13CollectiveMmaINS1_35MainloopSm100TmaUmmaWarpSpecializedILi16ELi2ELi4ENS5_IJNS4_1CILi4EEENSA_ILi1EEESC_EEEEENS5_IJNSA_ILi256EEENSA_ILi128EEENSA_ILi32EEEEEENS_10bfloat16_tENS5_IJlSC_lEEESJ_SK_NS4_8TiledMMAINS4_8MMA_AtomIJNS4_26SM100_MMA_F16BF16_2x1SM_SSISJ_SJ_fLi256ELi128ELNS4_4UMMA5MajorE0ELSP_0ELNSO_7ScaleInE0ELSQ_0EEEEEENS4_6LayoutINS5_IJSC_SC_SC_EEENS5_IJNSA_ILi0EEESV_SV_EEEEENS5_IJNS4_10UnderscoreESY_SY_EEEEENS4_18SM100_TMA_2SM_LOADENS4_14ComposedLayoutINS4_7SwizzleILi2ELi4ELi3EEENS4_18smem_ptr_flag_bitsILi16EEENST_INS5_IJNSA_ILi8EEESH_EEENS5_IJSH_SC_EEEEEEEvNS4_8identityENS4_28SM100_TMA_2SM_LOAD_MULTICASTES1B_vS1C_EENS_8epilogue10collective18CollectiveEpilogueINS1F_23Sm100TmaWarpSpecializedILi4ELi2ELi32ELb1ELb0EEEJNS5_IJSG_SG_SH_EEENS5_IJNST_ISG_SC_EENST_ISH_SC_EEEEESJ_SK_SJ_SK_NS1F_6fusion15FusionCallbacksIS1J_NS1O_17LinearCombinationISJ_fSJ_fLNS_15FloatRoundStyleE2EEES1K_S1N_JEEENS4_5SM1004TMEM4LOAD26SM100_TMEM_LOAD_32dp32b32xENS4_13SM90_TMA_LOADES1B_NS4_39AutoVectorizingCopyWithAssumedAlignmentILi128EEENS4_14SM90_TMA_STOREES1B_S20_S20_EEEvvEEEEvNT_6ParamsE:
	.zero		2944


//--------------------- SYMBOLS --------------------------

	.type		.nv.reservedSmem.offset0,@object
	.size		.nv.reservedSmem.offset0,0x4
	.type		.nv.reservedSmem.cap,@object
	.size		.nv.reservedSmem.cap,0x4
	.type		__assertfail,@function
